//
// Generated by NVIDIA NVVM Compiler
//
// Compiler Build ID: CL-36424714
// Cuda compilation tools, release 13.0, V13.0.88
// Based on NVVM 20.0.0
//

.version 9.0
.target sm_100
.address_size 64

	// .globl	cuResize_xyz
// _ZZ12cuResize_xyzE7srcTile has been demoted

.visible .entry cuResize_xyz(
	.param .u64 .ptr .align 1 cuResize_xyz_param_0,
	.param .u64 .ptr .align 1 cuResize_xyz_param_1,
	.param .u32 cuResize_xyz_param_2,
	.param .u32 cuResize_xyz_param_3,
	.param .u32 cuResize_xyz_param_4,
	.param .u32 cuResize_xyz_param_5,
	.param .f32 cuResize_xyz_param_6,
	.param .f32 cuResize_xyz_param_7
)
{
	.reg .pred 	%p<61>;
	.reg .b16 	%rs<49>;
	.reg .b32 	%r<100>;
	.reg .b32 	%f<76>;
	.reg .b64 	%rd<161>;
	.reg .b64 	%fd<9>;
	// demoted variable
	.shared .align 1 .b8 _ZZ12cuResize_xyzE7srcTile[23040];
	ld.param.u64 	%rd46, [cuResize_xyz_param_0];
	ld.param.u32 	%r34, [cuResize_xyz_param_2];
	ld.param.u32 	%r35, [cuResize_xyz_param_3];
	ld.param.u32 	%r36, [cuResize_xyz_param_4];
	ld.param.u32 	%r37, [cuResize_xyz_param_5];
	ld.param.f32 	%f17, [cuResize_xyz_param_6];
	setp.lt.s32 	%p3, %r37, %r35;
	mov.u32 	%r98, %tid.x;
	setp.ge.u32 	%p4, %r98, %r35;
	and.pred  	%p5, %p4, %p3;
	@%p5 bra 	$L__BB0_57;
	mov.u32 	%r2, %ctaid.x;
	cvt.f64.f32 	%fd1, %f17;
	cvt.rn.f64.u32 	%fd2, %r2;
	add.f64 	%fd3, %fd2, 0d3FE0000000000000;
	mul.f64 	%fd4, %fd3, %fd1;
	cvt.rn.f32.f64 	%f1, %fd4;
	mov.b32 	%r3, %f1;
	abs.f32 	%f2, %f1;
	setp.nan.f32 	%p6, %f2, %f2;
	mov.b32 	%r38, -1;
	mov.u32 	%r96, %r38;
	@%p6 bra 	$L__BB0_8;
	setp.ge.f32 	%p7, %f1, 0f5F000000;
	mov.b32 	%r96, -2;
	@%p7 bra 	$L__BB0_8;
	setp.le.f32 	%p8, %f1, 0fDF000000;
	mov.u32 	%r96, %r38;
	@%p8 bra 	$L__BB0_8;
	shr.u32 	%r41, %r3, 23;
	and.b32  	%r4, %r41, 255;
	cvt.u64.u32 	%rd49, %r3;
	shl.b64 	%rd50, %rd49, 39;
	and.b64  	%rd51, %rd50, 4611685468671574016;
	or.b64  	%rd1, %rd51, 4611686018427387904;
	setp.lt.u32 	%p9, %r4, 126;
	mov.b64 	%rd144, 0;
	mov.u64 	%rd145, %rd144;
	@%p9 bra 	$L__BB0_7;
	setp.eq.s32 	%p10, %r4, 189;
	mov.u64 	%rd144, %rd1;
	@%p10 bra 	$L__BB0_7;
	add.s32 	%r42, %r4, -125;
	shl.b64 	%rd53, %rd1, %r42;
	sub.s32 	%r43, 189, %r4;
	shr.u64 	%rd144, %rd1, %r43;
	shr.u64 	%rd145, %rd53, 63;
$L__BB0_7:
	add.s64 	%rd54, %rd145, %rd144;
	setp.lt.s32 	%p11, %r3, 0;
	neg.s64 	%rd55, %rd54;
	selp.b64 	%rd56, %rd55, %rd54, %p11;
	cvt.u32.u64 	%r44, %rd56;
	add.s32 	%r96, %r44, -1;
$L__BB0_8:
	max.s32 	%r7, %r96, 0;
	mov.u32 	%r8, %ctaid.y;
	setp.ge.s32 	%p12, %r98, %r35;
	@%p12 bra 	$L__BB0_11;
	mov.u32 	%r9, %ntid.x;
	mad.lo.s32 	%r45, %r34, %r8, %r7;
	mul.lo.s32 	%r10, %r45, %r35;
	cvta.to.global.u64 	%rd6, %rd46;
	mul.wide.s32 	%rd59, %r35, 3;
	mov.u32 	%r97, %r98;
$L__BB0_10:
	add.s32 	%r46, %r10, %r97;
	mul.wide.s32 	%rd57, %r46, 3;
	add.s64 	%rd58, %rd6, %rd57;
	ld.global.u8 	%rs19, [%rd58];
	mov.u32 	%r47, _ZZ12cuResize_xyzE7srcTile;
	mad.lo.s32 	%r48, %r97, 3, %r47;
	st.shared.u8 	[%r48], %rs19;
	ld.global.u8 	%rs20, [%rd58+1];
	st.shared.u8 	[%r48+1], %rs20;
	ld.global.u8 	%rs21, [%rd58+2];
	st.shared.u8 	[%r48+2], %rs21;
	add.s64 	%rd60, %rd58, %rd59;
	ld.global.u8 	%rs22, [%rd60];
	st.shared.u8 	[%r48+11520], %rs22;
	ld.global.u8 	%rs23, [%rd60+1];
	st.shared.u8 	[%r48+11521], %rs23;
	ld.global.u8 	%rs24, [%rd60+2];
	st.shared.u8 	[%r48+11522], %rs24;
	add.s32 	%r97, %r97, %r9;
	setp.lt.s32 	%p13, %r97, %r35;
	@%p13 bra 	$L__BB0_10;
$L__BB0_11:
	bar.sync 	0;
	mad.lo.s32 	%r49, %r36, %r8, %r2;
	mul.lo.s32 	%r13, %r49, %r37;
	setp.ge.s32 	%p14, %r98, %r37;
	@%p14 bra 	$L__BB0_57;
	add.s32 	%r50, %r13, %r98;
	cvt.u64.u32 	%rd146, %r50;
	add.s32 	%r14, %r7, 1;
	setp.num.f32 	%p15, %f2, %f2;
	abs.f32 	%f19, %f1;
	setp.ltu.f32 	%p16, %f19, 0f5F000000;
	and.pred  	%p1, %p15, %p16;
	shr.u32 	%r51, %r3, 23;
	and.b32  	%r52, %r51, 255;
	sub.s32 	%r53, 189, %r52;
	cvt.u64.u32 	%rd61, %r3;
	shl.b64 	%rd62, %rd61, 39;
	and.b64  	%rd63, %rd62, 4611685468671574016;
	or.b64  	%rd64, %rd63, 4611686018427387904;
	setp.lt.u32 	%p17, %r52, 126;
	setp.eq.s32 	%p18, %r52, 189;
	add.s32 	%r54, %r52, -125;
	shl.b64 	%rd65, %rd64, %r54;
	shr.u64 	%rd66, %rd64, %r53;
	shr.u64 	%rd67, %rd65, 63;
	setp.lt.s32 	%p19, %r3, 0;
	selp.b64 	%rd68, 0, %rd66, %p17;
	selp.b64 	%rd69, 0, %rd67, %p17;
	selp.b64 	%rd70, 0, %rd69, %p18;
	add.s64 	%rd71, %rd70, %rd68;
	neg.s64 	%rd72, %rd71;
	selp.b64 	%rd73, %rd72, %rd71, %p19;
	add.s64 	%rd74, %rd73, 1;
	cvt.rn.f32.s64 	%f3, %rd74;
	selp.f32 	%f25, %f3, 0fDF000000, %p1;
	sub.f32 	%f26, %f25, %f1;
	mul.f32 	%f8, %f26, 0f3F000000;
$L__BB0_13:
	ld.param.f32 	%f72, [cuResize_xyz_param_7];
	cvt.rn.f64.s32 	%fd5, %r98;
	add.f64 	%fd6, %fd5, 0d3FE0000000000000;
	cvt.f64.f32 	%fd7, %f72;
	mul.f64 	%fd8, %fd6, %fd7;
	cvt.rn.f32.f64 	%f4, %fd8;
	mov.b32 	%r16, %f4;
	abs.f32 	%f5, %f4;
	setp.nan.f32 	%p20, %f5, %f5;
	mov.b32 	%r55, -1;
	mov.u32 	%r99, %r55;
	@%p20 bra 	$L__BB0_20;
	setp.ge.f32 	%p21, %f4, 0f5F000000;
	mov.b32 	%r99, -2;
	@%p21 bra 	$L__BB0_20;
	setp.le.f32 	%p22, %f4, 0fDF000000;
	mov.u32 	%r99, %r55;
	@%p22 bra 	$L__BB0_20;
	shr.u32 	%r58, %r16, 23;
	and.b32  	%r17, %r58, 255;
	cvt.u64.u32 	%rd76, %r16;
	shl.b64 	%rd77, %rd76, 39;
	and.b64  	%rd78, %rd77, 4611685468671574016;
	or.b64  	%rd9, %rd78, 4611686018427387904;
	setp.lt.u32 	%p23, %r17, 126;
	mov.b64 	%rd147, 0;
	mov.u64 	%rd148, %rd147;
	@%p23 bra 	$L__BB0_19;
	setp.eq.s32 	%p24, %r17, 189;
	mov.u64 	%rd147, %rd9;
	@%p24 bra 	$L__BB0_19;
	add.s32 	%r59, %r17, -125;
	shl.b64 	%rd80, %rd9, %r59;
	sub.s32 	%r60, 189, %r17;
	shr.u64 	%rd147, %rd9, %r60;
	shr.u64 	%rd148, %rd80, 63;
$L__BB0_19:
	add.s64 	%rd81, %rd148, %rd147;
	setp.lt.s32 	%p25, %r16, 0;
	neg.s64 	%rd82, %rd81;
	selp.b64 	%rd83, %rd82, %rd81, %p25;
	cvt.u32.u64 	%r61, %rd83;
	add.s32 	%r99, %r61, -1;
$L__BB0_20:
	setp.lt.s32 	%p26, %r14, %r34;
	max.s32 	%r62, %r99, 0;
	mov.u32 	%r63, _ZZ12cuResize_xyzE7srcTile;
	mad.lo.s32 	%r20, %r62, 3, %r63;
	add.s32 	%r64, %r62, 1;
	add.s32 	%r65, %r20, 11520;
	add.s32 	%r66, %r20, 11523;
	setp.lt.s32 	%p27, %r64, %r35;
	selp.b32 	%r67, 3, 0, %p27;
	add.s32 	%r21, %r20, %r67;
	selp.b32 	%r68, %r66, %r65, %p27;
	selp.b32 	%r69, 11520, 0, %p26;
	selp.b32 	%r22, %r65, %r20, %p26;
	selp.b32 	%r23, %r68, %r21, %p26;
	ld.shared.u8 	%rs1, [%r20];
	ld.shared.u8 	%rs2, [%r21];
	add.s32 	%r70, %r20, %r69;
	ld.shared.u8 	%rs3, [%r70];
	ld.shared.u8 	%rs4, [%r23];
	setp.num.f32 	%p28, %f5, %f5;
	abs.f32 	%f22, %f4;
	setp.ltu.f32 	%p29, %f22, 0f5F000000;
	and.pred  	%p2, %p29, %p28;
	mov.f32 	%f73, 0fDF000000;
	not.pred 	%p30, %p2;
	@%p30 bra 	$L__BB0_25;
	shr.u32 	%r71, %r16, 23;
	and.b32  	%r24, %r71, 255;
	cvt.u64.u32 	%rd85, %r16;
	shl.b64 	%rd86, %rd85, 39;
	and.b64  	%rd87, %rd86, 4611685468671574016;
	or.b64  	%rd14, %rd87, 4611686018427387904;
	setp.lt.u32 	%p31, %r24, 126;
	mov.b64 	%rd149, 0;
	mov.u64 	%rd150, %rd149;
	@%p31 bra 	$L__BB0_24;
	setp.eq.s32 	%p32, %r24, 189;
	mov.u64 	%rd149, %rd14;
	@%p32 bra 	$L__BB0_24;
	add.s32 	%r72, %r24, -125;
	shl.b64 	%rd89, %rd14, %r72;
	sub.s32 	%r73, 189, %r24;
	shr.u64 	%rd149, %rd14, %r73;
	shr.u64 	%rd150, %rd89, 63;
$L__BB0_24:
	add.s64 	%rd90, %rd150, %rd149;
	setp.lt.s32 	%p33, %r16, 0;
	neg.s64 	%rd91, %rd90;
	selp.b64 	%rd92, %rd91, %rd90, %p33;
	add.s64 	%rd93, %rd92, 1;
	cvt.rn.f32.s64 	%f73, %rd93;
$L__BB0_25:
	sub.f32 	%f23, %f73, %f4;
	mul.f32 	%f24, %f23, 0f3F000000;
	cvt.rn.f32.u16 	%f27, %rs2;
	neg.f32 	%f28, %f24;
	cvt.rn.f32.u16 	%f29, %rs1;
	fma.rn.f32 	%f30, %f28, %f29, %f29;
	fma.rn.f32 	%f31, %f24, %f27, %f30;
	cvt.rn.f32.u16 	%f32, %rs4;
	cvt.rn.f32.u16 	%f33, %rs3;
	fma.rn.f32 	%f34, %f28, %f33, %f33;
	fma.rn.f32 	%f35, %f24, %f32, %f34;
	cvt.rzi.s32.f32 	%r74, %f31;
	cvt.rzi.s32.f32 	%r75, %f35;
	cvt.rn.f32.s32 	%f36, %r75;
	neg.f32 	%f9, %f8;
	cvt.rn.f32.s32 	%f37, %r74;
	fma.rn.f32 	%f38, %f9, %f37, %f37;
	fma.rn.f32 	%f10, %f8, %f36, %f38;
	mov.b32 	%r25, %f10;
	abs.f32 	%f39, %f10;
	setp.nan.f32 	%p34, %f39, %f39;
	mov.b16 	%rs25, 0;
	mov.u16 	%rs46, %rs25;
	@%p34 bra 	$L__BB0_32;
	setp.ge.f32 	%p35, %f10, 0f5F000000;
	mov.b16 	%rs46, 255;
	@%p35 bra 	$L__BB0_32;
	setp.le.f32 	%p36, %f10, 0fDF000000;
	mov.u16 	%rs46, %rs25;
	@%p36 bra 	$L__BB0_32;
	shr.u32 	%r76, %r25, 23;
	and.b32  	%r26, %r76, 255;
	cvt.u64.u32 	%rd95, %r25;
	shl.b64 	%rd96, %rd95, 39;
	and.b64  	%rd97, %rd96, 4611685468671574016;
	or.b64  	%rd19, %rd97, 4611686018427387904;
	setp.lt.u32 	%p37, %r26, 126;
	mov.b64 	%rd151, 0;
	mov.u64 	%rd152, %rd151;
	@%p37 bra 	$L__BB0_31;
	setp.eq.s32 	%p38, %r26, 189;
	mov.u64 	%rd151, %rd19;
	@%p38 bra 	$L__BB0_31;
	add.s32 	%r77, %r26, -125;
	shl.b64 	%rd99, %rd19, %r77;
	sub.s32 	%r78, 189, %r26;
	shr.u64 	%rd151, %rd19, %r78;
	shr.u64 	%rd152, %rd99, 63;
$L__BB0_31:
	add.s64 	%rd100, %rd152, %rd151;
	setp.lt.s32 	%p39, %r25, 0;
	neg.s64 	%rd101, %rd100;
	selp.b64 	%rd102, %rd101, %rd100, %p39;
	cvt.u16.u64 	%rs46, %rd102;
$L__BB0_32:
	ld.param.u64 	%rd143, [cuResize_xyz_param_1];
	cvta.to.global.u64 	%rd103, %rd143;
	mad.lo.s64 	%rd24, %rd146, 3, %rd103;
	st.global.u8 	[%rd24], %rs46;
	ld.shared.u8 	%rs7, [%r20+1];
	ld.shared.u8 	%rs8, [%r21+1];
	ld.shared.u8 	%rs9, [%r22+1];
	ld.shared.u8 	%rs10, [%r23+1];
	mov.f32 	%f74, 0fDF000000;
	@%p30 bra 	$L__BB0_37;
	shr.u32 	%r79, %r16, 23;
	and.b32  	%r27, %r79, 255;
	cvt.u64.u32 	%rd105, %r16;
	shl.b64 	%rd106, %rd105, 39;
	and.b64  	%rd107, %rd106, 4611685468671574016;
	or.b64  	%rd25, %rd107, 4611686018427387904;
	setp.lt.u32 	%p41, %r27, 126;
	mov.b64 	%rd153, 0;
	mov.u64 	%rd154, %rd153;
	@%p41 bra 	$L__BB0_36;
	setp.eq.s32 	%p42, %r27, 189;
	mov.u64 	%rd153, %rd25;
	@%p42 bra 	$L__BB0_36;
	add.s32 	%r80, %r27, -125;
	shl.b64 	%rd109, %rd25, %r80;
	sub.s32 	%r81, 189, %r27;
	shr.u64 	%rd153, %rd25, %r81;
	shr.u64 	%rd154, %rd109, 63;
$L__BB0_36:
	add.s64 	%rd110, %rd154, %rd153;
	setp.lt.s32 	%p43, %r16, 0;
	neg.s64 	%rd111, %rd110;
	selp.b64 	%rd112, %rd111, %rd110, %p43;
	add.s64 	%rd113, %rd112, 1;
	cvt.rn.f32.s64 	%f74, %rd113;
$L__BB0_37:
	sub.f32 	%f41, %f74, %f4;
	mul.f32 	%f42, %f41, 0f3F000000;
	cvt.rn.f32.u16 	%f43, %rs8;
	neg.f32 	%f44, %f42;
	cvt.rn.f32.u16 	%f45, %rs7;
	fma.rn.f32 	%f46, %f44, %f45, %f45;
	fma.rn.f32 	%f47, %f42, %f43, %f46;
	cvt.rn.f32.u16 	%f48, %rs10;
	cvt.rn.f32.u16 	%f49, %rs9;
	fma.rn.f32 	%f50, %f44, %f49, %f49;
	fma.rn.f32 	%f51, %f42, %f48, %f50;
	cvt.rzi.s32.f32 	%r82, %f47;
	cvt.rzi.s32.f32 	%r83, %f51;
	cvt.rn.f32.s32 	%f52, %r83;
	cvt.rn.f32.s32 	%f53, %r82;
	fma.rn.f32 	%f54, %f9, %f53, %f53;
	fma.rn.f32 	%f13, %f8, %f52, %f54;
	mov.b32 	%r28, %f13;
	abs.f32 	%f55, %f13;
	setp.nan.f32 	%p44, %f55, %f55;
	mov.b16 	%rs32, 0;
	mov.u16 	%rs47, %rs32;
	@%p44 bra 	$L__BB0_44;
	setp.ge.f32 	%p45, %f13, 0f5F000000;
	mov.b16 	%rs47, 255;
	@%p45 bra 	$L__BB0_44;
	setp.le.f32 	%p46, %f13, 0fDF000000;
	mov.u16 	%rs47, %rs32;
	@%p46 bra 	$L__BB0_44;
	shr.u32 	%r84, %r28, 23;
	and.b32  	%r29, %r84, 255;
	cvt.u64.u32 	%rd115, %r28;
	shl.b64 	%rd116, %rd115, 39;
	and.b64  	%rd117, %rd116, 4611685468671574016;
	or.b64  	%rd30, %rd117, 4611686018427387904;
	setp.lt.u32 	%p47, %r29, 126;
	mov.b64 	%rd155, 0;
	mov.u64 	%rd156, %rd155;
	@%p47 bra 	$L__BB0_43;
	setp.eq.s32 	%p48, %r29, 189;
	mov.u64 	%rd155, %rd30;
	@%p48 bra 	$L__BB0_43;
	add.s32 	%r85, %r29, -125;
	shl.b64 	%rd119, %rd30, %r85;
	sub.s32 	%r86, 189, %r29;
	shr.u64 	%rd155, %rd30, %r86;
	shr.u64 	%rd156, %rd119, 63;
$L__BB0_43:
	add.s64 	%rd120, %rd156, %rd155;
	setp.lt.s32 	%p49, %r28, 0;
	neg.s64 	%rd121, %rd120;
	selp.b64 	%rd122, %rd121, %rd120, %p49;
	cvt.u16.u64 	%rs47, %rd122;
$L__BB0_44:
	st.global.u8 	[%rd24+1], %rs47;
	ld.shared.u8 	%rs13, [%r20+2];
	ld.shared.u8 	%rs14, [%r21+2];
	ld.shared.u8 	%rs15, [%r22+2];
	ld.shared.u8 	%rs16, [%r23+2];
	mov.f32 	%f75, 0fDF000000;
	@%p30 bra 	$L__BB0_49;
	shr.u32 	%r87, %r16, 23;
	and.b32  	%r30, %r87, 255;
	cvt.u64.u32 	%rd124, %r16;
	shl.b64 	%rd125, %rd124, 39;
	and.b64  	%rd126, %rd125, 4611685468671574016;
	or.b64  	%rd35, %rd126, 4611686018427387904;
	setp.lt.u32 	%p51, %r30, 126;
	mov.b64 	%rd157, 0;
	mov.u64 	%rd158, %rd157;
	@%p51 bra 	$L__BB0_48;
	setp.eq.s32 	%p52, %r30, 189;
	mov.u64 	%rd157, %rd35;
	@%p52 bra 	$L__BB0_48;
	add.s32 	%r88, %r30, -125;
	shl.b64 	%rd128, %rd35, %r88;
	sub.s32 	%r89, 189, %r30;
	shr.u64 	%rd157, %rd35, %r89;
	shr.u64 	%rd158, %rd128, 63;
$L__BB0_48:
	add.s64 	%rd129, %rd158, %rd157;
	setp.lt.s32 	%p53, %r16, 0;
	neg.s64 	%rd130, %rd129;
	selp.b64 	%rd131, %rd130, %rd129, %p53;
	add.s64 	%rd132, %rd131, 1;
	cvt.rn.f32.s64 	%f75, %rd132;
$L__BB0_49:
	sub.f32 	%f57, %f75, %f4;
	mul.f32 	%f58, %f57, 0f3F000000;
	cvt.rn.f32.u16 	%f59, %rs14;
	neg.f32 	%f60, %f58;
	cvt.rn.f32.u16 	%f61, %rs13;
	fma.rn.f32 	%f62, %f60, %f61, %f61;
	fma.rn.f32 	%f63, %f58, %f59, %f62;
	cvt.rn.f32.u16 	%f64, %rs16;
	cvt.rn.f32.u16 	%f65, %rs15;
	fma.rn.f32 	%f66, %f60, %f65, %f65;
	fma.rn.f32 	%f67, %f58, %f64, %f66;
	cvt.rzi.s32.f32 	%r90, %f63;
	cvt.rzi.s32.f32 	%r91, %f67;
	cvt.rn.f32.s32 	%f68, %r91;
	cvt.rn.f32.s32 	%f69, %r90;
	fma.rn.f32 	%f70, %f9, %f69, %f69;
	fma.rn.f32 	%f16, %f8, %f68, %f70;
	mov.b32 	%r31, %f16;
	abs.f32 	%f71, %f16;
	setp.nan.f32 	%p54, %f71, %f71;
	mov.b16 	%rs39, 0;
	mov.u16 	%rs48, %rs39;
	@%p54 bra 	$L__BB0_56;
	setp.ge.f32 	%p55, %f16, 0f5F000000;
	mov.b16 	%rs48, 255;
	@%p55 bra 	$L__BB0_56;
	setp.le.f32 	%p56, %f16, 0fDF000000;
	mov.u16 	%rs48, %rs39;
	@%p56 bra 	$L__BB0_56;
	shr.u32 	%r92, %r31, 23;
	and.b32  	%r32, %r92, 255;
	cvt.u64.u32 	%rd134, %r31;
	shl.b64 	%rd135, %rd134, 39;
	and.b64  	%rd136, %rd135, 4611685468671574016;
	or.b64  	%rd40, %rd136, 4611686018427387904;
	setp.lt.u32 	%p57, %r32, 126;
	mov.b64 	%rd159, 0;
	mov.u64 	%rd160, %rd159;
	@%p57 bra 	$L__BB0_55;
	setp.eq.s32 	%p58, %r32, 189;
	mov.u64 	%rd159, %rd40;
	@%p58 bra 	$L__BB0_55;
	add.s32 	%r93, %r32, -125;
	shl.b64 	%rd138, %rd40, %r93;
	sub.s32 	%r94, 189, %r32;
	shr.u64 	%rd159, %rd40, %r94;
	shr.u64 	%rd160, %rd138, 63;
$L__BB0_55:
	add.s64 	%rd139, %rd160, %rd159;
	setp.lt.s32 	%p59, %r31, 0;
	neg.s64 	%rd140, %rd139;
	selp.b64 	%rd141, %rd140, %rd139, %p59;
	cvt.u16.u64 	%rs48, %rd141;
$L__BB0_56:
	mov.u32 	%r95, %ntid.x;
	cvt.u64.u32 	%rd142, %r95;
	st.global.u8 	[%rd24+2], %rs48;
	add.s64 	%rd146, %rd146, %rd142;
	add.s32 	%r98, %r98, %r95;
	setp.lt.s32 	%p60, %r98, %r37;
	@%p60 bra 	$L__BB0_13;
$L__BB0_57:
	ret;

}
	// .globl	cuResize
.visible .entry cuResize(
	.param .u64 .ptr .align 1 cuResize_param_0,
	.param .u64 .ptr .align 1 cuResize_param_1,
	.param .u32 cuResize_param_2,
	.param .u32 cuResize_param_3,
	.param .u32 cuResize_param_4,
	.param .u32 cuResize_param_5,
	.param .f32 cuResize_param_6,
	.param .f32 cuResize_param_7
)
{
	.reg .pred 	%p<34>;
	.reg .b16 	%rs<15>;
	.reg .b32 	%r<82>;
	.reg .b32 	%f<37>;
	.reg .b64 	%rd<103>;
	.reg .b64 	%fd<9>;

	ld.param.u64 	%rd26, [cuResize_param_0];
	ld.param.u64 	%rd27, [cuResize_param_1];
	ld.param.u32 	%r21, [cuResize_param_2];
	ld.param.u32 	%r22, [cuResize_param_3];
	ld.param.u32 	%r24, [cuResize_param_4];
	ld.param.u32 	%r23, [cuResize_param_5];
	ld.param.f32 	%f11, [cuResize_param_6];
	ld.param.f32 	%f12, [cuResize_param_7];
	mov.u32 	%r1, %ctaid.y;
	mov.u32 	%r2, %nctaid.z;
	mov.u32 	%r3, %ctaid.z;
	mov.u32 	%r25, %ntid.x;
	mov.u32 	%r26, %nctaid.x;
	mov.u32 	%r27, %tid.x;
	mov.u32 	%r28, %ctaid.x;
	mad.lo.s32 	%r29, %r1, %r25, %r27;
	mad.lo.s32 	%r30, %r29, %r26, %r28;
	mad.lo.s32 	%r4, %r30, %r2, %r3;
	mul.lo.s32 	%r31, %r25, %r26;
	mul.lo.s32 	%r32, %r31, %r2;
	rem.u32 	%r33, %r4, %r32;
	cvt.u64.u32 	%rd28, %r33;
	mul.lo.s32 	%r34, %r24, %r2;
	mul.lo.s32 	%r5, %r34, %r23;
	cvt.s64.s32 	%rd29, %r5;
	setp.ge.s64 	%p1, %rd28, %rd29;
	@%p1 bra 	$L__BB1_33;
	rem.u32 	%r36, %r4, %r5;
	mul.lo.s32 	%r6, %r23, %r2;
	div.s32 	%r7, %r36, %r6;
	mul.lo.s32 	%r37, %r7, %r6;
	sub.s32 	%r38, %r36, %r37;
	div.u32 	%r8, %r38, %r2;
	cvt.f64.f32 	%fd1, %f11;
	cvt.rn.f64.s32 	%fd2, %r7;
	add.f64 	%fd3, %fd2, 0d3FE0000000000000;
	mul.f64 	%fd4, %fd3, %fd1;
	cvt.rn.f32.f64 	%f1, %fd4;
	cvt.f64.f32 	%fd5, %f12;
	cvt.rn.f64.u32 	%fd6, %r8;
	add.f64 	%fd7, %fd6, 0d3FE0000000000000;
	mul.f64 	%fd8, %fd7, %fd5;
	cvt.rn.f32.f64 	%f2, %fd8;
	mov.b32 	%r9, %f1;
	abs.f32 	%f3, %f1;
	setp.nan.f32 	%p2, %f3, %f3;
	mov.b32 	%r35, -1;
	mov.u32 	%r80, %r35;
	@%p2 bra 	$L__BB1_8;
	setp.ge.f32 	%p3, %f1, 0f5F000000;
	mov.b32 	%r80, -2;
	@%p3 bra 	$L__BB1_8;
	setp.le.f32 	%p4, %f1, 0fDF000000;
	mov.u32 	%r80, %r35;
	@%p4 bra 	$L__BB1_8;
	shr.u32 	%r41, %r9, 23;
	and.b32  	%r10, %r41, 255;
	cvt.u64.u32 	%rd31, %r9;
	shl.b64 	%rd32, %rd31, 39;
	and.b64  	%rd33, %rd32, 4611685468671574016;
	or.b64  	%rd1, %rd33, 4611686018427387904;
	setp.lt.u32 	%p5, %r10, 126;
	mov.b64 	%rd93, 0;
	mov.u64 	%rd94, %rd93;
	@%p5 bra 	$L__BB1_7;
	setp.eq.s32 	%p6, %r10, 189;
	mov.u64 	%rd93, %rd1;
	@%p6 bra 	$L__BB1_7;
	add.s32 	%r42, %r10, -125;
	shl.b64 	%rd35, %rd1, %r42;
	sub.s32 	%r43, 189, %r10;
	shr.u64 	%rd93, %rd1, %r43;
	shr.u64 	%rd94, %rd35, 63;
$L__BB1_7:
	add.s64 	%rd36, %rd94, %rd93;
	setp.lt.s32 	%p7, %r9, 0;
	neg.s64 	%rd37, %rd36;
	selp.b64 	%rd38, %rd37, %rd36, %p7;
	cvt.u32.u64 	%r44, %rd38;
	add.s32 	%r80, %r44, -1;
$L__BB1_8:
	mov.b32 	%r13, %f2;
	abs.f32 	%f4, %f2;
	setp.nan.f32 	%p8, %f4, %f4;
	mov.b32 	%r45, -1;
	mov.u32 	%r81, %r45;
	@%p8 bra 	$L__BB1_15;
	setp.ge.f32 	%p9, %f2, 0f5F000000;
	mov.b32 	%r81, -2;
	@%p9 bra 	$L__BB1_15;
	setp.le.f32 	%p10, %f2, 0fDF000000;
	mov.u32 	%r81, %r45;
	@%p10 bra 	$L__BB1_15;
	shr.u32 	%r48, %r13, 23;
	and.b32  	%r14, %r48, 255;
	cvt.u64.u32 	%rd40, %r13;
	shl.b64 	%rd41, %rd40, 39;
	and.b64  	%rd42, %rd41, 4611685468671574016;
	or.b64  	%rd6, %rd42, 4611686018427387904;
	setp.lt.u32 	%p11, %r14, 126;
	mov.b64 	%rd95, 0;
	mov.u64 	%rd96, %rd95;
	@%p11 bra 	$L__BB1_14;
	setp.eq.s32 	%p12, %r14, 189;
	mov.u64 	%rd95, %rd6;
	@%p12 bra 	$L__BB1_14;
	add.s32 	%r49, %r14, -125;
	shl.b64 	%rd44, %rd6, %r49;
	sub.s32 	%r50, 189, %r14;
	shr.u64 	%rd95, %rd6, %r50;
	shr.u64 	%rd96, %rd44, 63;
$L__BB1_14:
	add.s64 	%rd45, %rd96, %rd95;
	setp.lt.s32 	%p13, %r13, 0;
	neg.s64 	%rd46, %rd45;
	selp.b64 	%rd47, %rd46, %rd45, %p13;
	cvt.u32.u64 	%r51, %rd47;
	add.s32 	%r81, %r51, -1;
$L__BB1_15:
	cvta.to.global.u64 	%rd48, %rd26;
	max.s32 	%r52, %r80, 0;
	max.s32 	%r53, %r81, 0;
	mul.lo.s32 	%r54, %r2, %r1;
	mul.lo.s32 	%r55, %r54, %r21;
	mul.lo.s32 	%r56, %r55, %r22;
	mul.lo.s32 	%r57, %r22, %r2;
	mad.lo.s32 	%r58, %r57, %r52, %r56;
	add.s32 	%r59, %r58, %r3;
	mad.lo.s32 	%r60, %r53, %r2, %r59;
	cvt.s64.s32 	%rd49, %r60;
	add.s32 	%r61, %r53, 1;
	add.s32 	%r62, %r60, %r2;
	cvt.s64.s32 	%rd50, %r62;
	add.s32 	%r63, %r52, 1;
	add.s32 	%r64, %r60, %r57;
	cvt.s64.s32 	%rd51, %r64;
	add.s32 	%r65, %r64, %r2;
	cvt.s64.s32 	%rd52, %r65;
	setp.lt.s32 	%p14, %r61, %r22;
	selp.b64 	%rd53, %rd50, %rd49, %p14;
	selp.b64 	%rd54, %rd52, %rd51, %p14;
	setp.lt.s32 	%p15, %r63, %r21;
	selp.b64 	%rd55, %rd51, %rd49, %p15;
	selp.b64 	%rd56, %rd54, %rd53, %p15;
	add.s64 	%rd57, %rd48, %rd49;
	ld.global.u8 	%rs1, [%rd57];
	add.s64 	%rd58, %rd48, %rd53;
	ld.global.u8 	%rs2, [%rd58];
	add.s64 	%rd59, %rd48, %rd55;
	ld.global.u8 	%rs3, [%rd59];
	add.s64 	%rd60, %rd48, %rd56;
	ld.global.u8 	%rs4, [%rd60];
	setp.nan.f32 	%p16, %f4, %f4;
	abs.f32 	%f14, %f2;
	setp.ge.f32 	%p17, %f14, 0f5F000000;
	mov.f32 	%f35, 0fDF000000;
	or.pred  	%p18, %p16, %p17;
	@%p18 bra 	$L__BB1_20;
	shr.u32 	%r66, %r13, 23;
	and.b32  	%r17, %r66, 255;
	cvt.u64.u32 	%rd62, %r13;
	shl.b64 	%rd63, %rd62, 39;
	and.b64  	%rd64, %rd63, 4611685468671574016;
	or.b64  	%rd11, %rd64, 4611686018427387904;
	setp.lt.u32 	%p19, %r17, 126;
	mov.b64 	%rd97, 0;
	mov.u64 	%rd98, %rd97;
	@%p19 bra 	$L__BB1_19;
	setp.eq.s32 	%p20, %r17, 189;
	mov.u64 	%rd97, %rd11;
	@%p20 bra 	$L__BB1_19;
	add.s32 	%r67, %r17, -125;
	shl.b64 	%rd66, %rd11, %r67;
	sub.s32 	%r68, 189, %r17;
	shr.u64 	%rd97, %rd11, %r68;
	shr.u64 	%rd98, %rd66, 63;
$L__BB1_19:
	add.s64 	%rd67, %rd98, %rd97;
	setp.lt.s32 	%p21, %r13, 0;
	neg.s64 	%rd68, %rd67;
	selp.b64 	%rd69, %rd68, %rd67, %p21;
	add.s64 	%rd70, %rd69, 1;
	cvt.rn.f32.s64 	%f35, %rd70;
$L__BB1_20:
	sub.f32 	%f7, %f35, %f2;
	setp.nan.f32 	%p22, %f3, %f3;
	abs.f32 	%f17, %f1;
	setp.ge.f32 	%p23, %f17, 0f5F000000;
	mov.f32 	%f36, 0fDF000000;
	or.pred  	%p24, %p23, %p22;
	@%p24 bra 	$L__BB1_25;
	shr.u32 	%r69, %r9, 23;
	and.b32  	%r18, %r69, 255;
	cvt.u64.u32 	%rd72, %r9;
	shl.b64 	%rd73, %rd72, 39;
	and.b64  	%rd74, %rd73, 4611685468671574016;
	or.b64  	%rd16, %rd74, 4611686018427387904;
	setp.lt.u32 	%p25, %r18, 126;
	mov.b64 	%rd99, 0;
	mov.u64 	%rd100, %rd99;
	@%p25 bra 	$L__BB1_24;
	setp.eq.s32 	%p26, %r18, 189;
	mov.u64 	%rd99, %rd16;
	@%p26 bra 	$L__BB1_24;
	add.s32 	%r70, %r18, -125;
	shl.b64 	%rd76, %rd16, %r70;
	sub.s32 	%r71, 189, %r18;
	shr.u64 	%rd99, %rd16, %r71;
	shr.u64 	%rd100, %rd76, 63;
$L__BB1_24:
	add.s64 	%rd77, %rd100, %rd99;
	setp.lt.s32 	%p27, %r9, 0;
	neg.s64 	%rd78, %rd77;
	selp.b64 	%rd79, %rd78, %rd77, %p27;
	add.s64 	%rd80, %rd79, 1;
	cvt.rn.f32.s64 	%f36, %rd80;
$L__BB1_25:
	mul.f32 	%f18, %f7, 0f3F000000;
	sub.f32 	%f19, %f36, %f1;
	mul.f32 	%f20, %f19, 0f3F000000;
	cvt.rn.f32.u16 	%f21, %rs2;
	neg.f32 	%f22, %f18;
	cvt.rn.f32.u16 	%f23, %rs1;
	fma.rn.f32 	%f24, %f22, %f23, %f23;
	fma.rn.f32 	%f25, %f18, %f21, %f24;
	cvt.rn.f32.u16 	%f26, %rs4;
	cvt.rn.f32.u16 	%f27, %rs3;
	fma.rn.f32 	%f28, %f22, %f27, %f27;
	fma.rn.f32 	%f29, %f18, %f26, %f28;
	cvt.rzi.s32.f32 	%r72, %f25;
	cvt.rzi.s32.f32 	%r73, %f29;
	cvt.rn.f32.s32 	%f30, %r73;
	neg.f32 	%f31, %f20;
	cvt.rn.f32.s32 	%f32, %r72;
	fma.rn.f32 	%f33, %f31, %f32, %f32;
	fma.rn.f32 	%f10, %f20, %f30, %f33;
	mov.b32 	%r19, %f10;
	abs.f32 	%f34, %f10;
	setp.nan.f32 	%p28, %f34, %f34;
	mov.b16 	%rs7, 0;
	mov.u16 	%rs14, %rs7;
	@%p28 bra 	$L__BB1_32;
	setp.ge.f32 	%p29, %f10, 0f5F000000;
	mov.b16 	%rs14, 255;
	@%p29 bra 	$L__BB1_32;
	setp.le.f32 	%p30, %f10, 0fDF000000;
	mov.u16 	%rs14, %rs7;
	@%p30 bra 	$L__BB1_32;
	shr.u32 	%r74, %r19, 23;
	and.b32  	%r20, %r74, 255;
	cvt.u64.u32 	%rd82, %r19;
	shl.b64 	%rd83, %rd82, 39;
	and.b64  	%rd84, %rd83, 4611685468671574016;
	or.b64  	%rd21, %rd84, 4611686018427387904;
	setp.lt.u32 	%p31, %r20, 126;
	mov.b64 	%rd101, 0;
	mov.u64 	%rd102, %rd101;
	@%p31 bra 	$L__BB1_31;
	setp.eq.s32 	%p32, %r20, 189;
	mov.u64 	%rd101, %rd21;
	@%p32 bra 	$L__BB1_31;
	add.s32 	%r75, %r20, -125;
	shl.b64 	%rd86, %rd21, %r75;
	sub.s32 	%r76, 189, %r20;
	shr.u64 	%rd101, %rd21, %r76;
	shr.u64 	%rd102, %rd86, 63;
$L__BB1_31:
	add.s64 	%rd87, %rd102, %rd101;
	setp.lt.s32 	%p33, %r19, 0;
	neg.s64 	%rd88, %rd87;
	selp.b64 	%rd89, %rd88, %rd87, %p33;
	cvt.u16.u64 	%rs14, %rd89;
$L__BB1_32:
	mad.lo.s32 	%r77, %r5, %r1, %r3;
	mad.lo.s32 	%r78, %r7, %r6, %r77;
	mad.lo.s32 	%r79, %r8, %r2, %r78;
	cvt.s64.s32 	%rd90, %r79;
	cvta.to.global.u64 	%rd91, %rd27;
	add.s64 	%rd92, %rd91, %rd90;
	st.global.u8 	[%rd92], %rs14;
$L__BB1_33:
	ret;

}
	// .globl	cuResize_fp
.visible .entry cuResize_fp(
	.param .u64 .ptr .align 1 cuResize_fp_param_0,
	.param .u64 .ptr .align 1 cuResize_fp_param_1,
	.param .u32 cuResize_fp_param_2,
	.param .u32 cuResize_fp_param_3,
	.param .u32 cuResize_fp_param_4,
	.param .u32 cuResize_fp_param_5,
	.param .f32 cuResize_fp_param_6,
	.param .f32 cuResize_fp_param_7,
	.param .u8 cuResize_fp_param_8
)
{
	.local .align 4 .b8 	__local_depot2[24];
	.reg .b64 	%SP;
	.reg .b64 	%SPL;
	.reg .pred 	%p<35>;
	.reg .b16 	%rs<12>;
	.reg .b32 	%r<94>;
	.reg .b32 	%f<45>;
	.reg .b64 	%rd<112>;
	.reg .b64 	%fd<17>;

	mov.u64 	%SPL, __local_depot2;
	ld.param.u32 	%r21, [cuResize_fp_param_2];
	ld.param.u32 	%r22, [cuResize_fp_param_3];
	ld.param.u32 	%r24, [cuResize_fp_param_4];
	ld.param.u32 	%r23, [cuResize_fp_param_5];
	ld.param.f32 	%f14, [cuResize_fp_param_6];
	ld.param.f32 	%f15, [cuResize_fp_param_7];
	ld.param.s8 	%rs5, [cuResize_fp_param_8];
	mov.u32 	%r1, %ctaid.y;
	mov.u32 	%r2, %nctaid.z;
	mov.u32 	%r3, %ctaid.z;
	mov.u32 	%r25, %ntid.x;
	mov.u32 	%r26, %nctaid.x;
	mov.u32 	%r27, %tid.x;
	mov.u32 	%r28, %ctaid.x;
	mad.lo.s32 	%r29, %r1, %r25, %r27;
	mad.lo.s32 	%r30, %r29, %r26, %r28;
	mad.lo.s32 	%r4, %r30, %r2, %r3;
	mul.lo.s32 	%r31, %r25, %r26;
	mul.lo.s32 	%r32, %r31, %r2;
	rem.u32 	%r33, %r4, %r32;
	cvt.u64.u32 	%rd28, %r33;
	mul.lo.s32 	%r34, %r24, %r2;
	mul.lo.s32 	%r5, %r34, %r23;
	cvt.s64.s32 	%rd29, %r5;
	setp.ge.s64 	%p1, %rd28, %rd29;
	@%p1 bra 	$L__BB2_36;
	rem.u32 	%r36, %r4, %r5;
	mul.lo.s32 	%r6, %r23, %r2;
	div.s32 	%r7, %r36, %r6;
	mul.lo.s32 	%r37, %r7, %r6;
	sub.s32 	%r38, %r36, %r37;
	div.u32 	%r8, %r38, %r2;
	cvt.f64.f32 	%fd3, %f14;
	cvt.rn.f64.s32 	%fd4, %r7;
	add.f64 	%fd5, %fd4, 0d3FE0000000000000;
	mul.f64 	%fd6, %fd5, %fd3;
	cvt.rn.f32.f64 	%f1, %fd6;
	cvt.f64.f32 	%fd7, %f15;
	cvt.rn.f64.u32 	%fd8, %r8;
	add.f64 	%fd9, %fd8, 0d3FE0000000000000;
	mul.f64 	%fd10, %fd9, %fd7;
	cvt.rn.f32.f64 	%f2, %fd10;
	mov.b32 	%r9, %f1;
	abs.f32 	%f3, %f1;
	setp.nan.f32 	%p2, %f3, %f3;
	mov.b32 	%r35, -1;
	mov.u32 	%r92, %r35;
	@%p2 bra 	$L__BB2_8;
	setp.ge.f32 	%p3, %f1, 0f5F000000;
	mov.b32 	%r92, -2;
	@%p3 bra 	$L__BB2_8;
	setp.le.f32 	%p4, %f1, 0fDF000000;
	mov.u32 	%r92, %r35;
	@%p4 bra 	$L__BB2_8;
	shr.u32 	%r41, %r9, 23;
	and.b32  	%r10, %r41, 255;
	cvt.u64.u32 	%rd31, %r9;
	shl.b64 	%rd32, %rd31, 39;
	and.b64  	%rd33, %rd32, 4611685468671574016;
	or.b64  	%rd1, %rd33, 4611686018427387904;
	setp.lt.u32 	%p5, %r10, 126;
	mov.b64 	%rd102, 0;
	mov.u64 	%rd103, %rd102;
	@%p5 bra 	$L__BB2_7;
	setp.eq.s32 	%p6, %r10, 189;
	mov.u64 	%rd102, %rd1;
	@%p6 bra 	$L__BB2_7;
	add.s32 	%r42, %r10, -125;
	shl.b64 	%rd35, %rd1, %r42;
	sub.s32 	%r43, 189, %r10;
	shr.u64 	%rd102, %rd1, %r43;
	shr.u64 	%rd103, %rd35, 63;
$L__BB2_7:
	add.s64 	%rd36, %rd103, %rd102;
	setp.lt.s32 	%p7, %r9, 0;
	neg.s64 	%rd37, %rd36;
	selp.b64 	%rd38, %rd37, %rd36, %p7;
	cvt.u32.u64 	%r45, %rd38;
	add.s32 	%r92, %r45, -1;
$L__BB2_8:
	abs.f32 	%f4, %f2;
	setp.nan.f32 	%p8, %f4, %f4;
	mov.b32 	%r46, -1;
	mov.u32 	%r93, %r46;
	@%p8 bra 	$L__BB2_15;
	setp.ge.f32 	%p9, %f2, 0f5F000000;
	mov.b32 	%r93, -2;
	@%p9 bra 	$L__BB2_15;
	setp.le.f32 	%p10, %f2, 0fDF000000;
	mov.u32 	%r93, %r46;
	@%p10 bra 	$L__BB2_15;
	mov.b32 	%r49, %f2;
	shr.u32 	%r50, %r49, 23;
	and.b32  	%r13, %r50, 255;
	cvt.u64.u32 	%rd40, %r49;
	shl.b64 	%rd41, %rd40, 39;
	and.b64  	%rd42, %rd41, 4611685468671574016;
	or.b64  	%rd6, %rd42, 4611686018427387904;
	setp.lt.u32 	%p11, %r13, 126;
	mov.b64 	%rd104, 0;
	mov.u64 	%rd105, %rd104;
	@%p11 bra 	$L__BB2_14;
	setp.eq.s32 	%p12, %r13, 189;
	mov.u64 	%rd104, %rd6;
	@%p12 bra 	$L__BB2_14;
	add.s32 	%r51, %r13, -125;
	shl.b64 	%rd44, %rd6, %r51;
	sub.s32 	%r52, 189, %r13;
	shr.u64 	%rd104, %rd6, %r52;
	shr.u64 	%rd105, %rd44, 63;
$L__BB2_14:
	add.s64 	%rd45, %rd105, %rd104;
	setp.lt.s32 	%p13, %r49, 0;
	neg.s64 	%rd46, %rd45;
	selp.b64 	%rd47, %rd46, %rd45, %p13;
	cvt.u32.u64 	%r54, %rd47;
	add.s32 	%r93, %r54, -1;
$L__BB2_15:
	ld.param.u64 	%rd100, [cuResize_fp_param_0];
	cvta.to.global.u64 	%rd48, %rd100;
	max.s32 	%r55, %r92, 0;
	max.s32 	%r56, %r93, 0;
	mul.lo.s32 	%r57, %r2, %r1;
	mul.lo.s32 	%r58, %r57, %r21;
	mul.lo.s32 	%r59, %r58, %r22;
	mul.lo.s32 	%r60, %r22, %r2;
	mad.lo.s32 	%r61, %r60, %r55, %r59;
	add.s32 	%r62, %r61, %r3;
	mad.lo.s32 	%r63, %r56, %r2, %r62;
	cvt.s64.s32 	%rd49, %r63;
	add.s32 	%r64, %r56, 1;
	add.s32 	%r65, %r63, %r2;
	cvt.s64.s32 	%rd50, %r65;
	add.s32 	%r66, %r55, 1;
	add.s32 	%r67, %r63, %r60;
	cvt.s64.s32 	%rd51, %r67;
	add.s32 	%r68, %r67, %r2;
	cvt.s64.s32 	%rd52, %r68;
	setp.lt.s32 	%p14, %r64, %r22;
	selp.b64 	%rd53, %rd50, %rd49, %p14;
	selp.b64 	%rd54, %rd52, %rd51, %p14;
	setp.lt.s32 	%p15, %r66, %r21;
	selp.b64 	%rd55, %rd51, %rd49, %p15;
	selp.b64 	%rd56, %rd54, %rd53, %p15;
	add.s64 	%rd57, %rd48, %rd49;
	ld.global.u8 	%rs1, [%rd57];
	add.s64 	%rd58, %rd48, %rd53;
	ld.global.u8 	%rs2, [%rd58];
	add.s64 	%rd59, %rd48, %rd55;
	ld.global.u8 	%rs3, [%rd59];
	add.s64 	%rd60, %rd48, %rd56;
	ld.global.u8 	%rs4, [%rd60];
	setp.nan.f32 	%p16, %f4, %f4;
	abs.f32 	%f17, %f2;
	setp.ge.f32 	%p17, %f17, 0f5F000000;
	mov.f32 	%f42, 0fDF000000;
	or.pred  	%p18, %p16, %p17;
	@%p18 bra 	$L__BB2_20;
	mov.b32 	%r69, %f2;
	shr.u32 	%r70, %r69, 23;
	and.b32  	%r16, %r70, 255;
	cvt.u64.u32 	%rd62, %r69;
	shl.b64 	%rd63, %rd62, 39;
	and.b64  	%rd64, %rd63, 4611685468671574016;
	or.b64  	%rd11, %rd64, 4611686018427387904;
	setp.lt.u32 	%p19, %r16, 126;
	mov.b64 	%rd106, 0;
	mov.u64 	%rd107, %rd106;
	@%p19 bra 	$L__BB2_19;
	setp.eq.s32 	%p20, %r16, 189;
	mov.u64 	%rd106, %rd11;
	@%p20 bra 	$L__BB2_19;
	add.s32 	%r71, %r16, -125;
	shl.b64 	%rd66, %rd11, %r71;
	sub.s32 	%r72, 189, %r16;
	shr.u64 	%rd106, %rd11, %r72;
	shr.u64 	%rd107, %rd66, 63;
$L__BB2_19:
	add.s64 	%rd67, %rd107, %rd106;
	setp.lt.s32 	%p21, %r69, 0;
	neg.s64 	%rd68, %rd67;
	selp.b64 	%rd69, %rd68, %rd67, %p21;
	add.s64 	%rd70, %rd69, 1;
	cvt.rn.f32.s64 	%f42, %rd70;
$L__BB2_20:
	sub.f32 	%f7, %f42, %f2;
	setp.nan.f32 	%p22, %f3, %f3;
	abs.f32 	%f20, %f1;
	setp.ge.f32 	%p23, %f20, 0f5F000000;
	mov.f32 	%f43, 0fDF000000;
	or.pred  	%p24, %p23, %p22;
	@%p24 bra 	$L__BB2_25;
	shr.u32 	%r75, %r9, 23;
	and.b32  	%r17, %r75, 255;
	cvt.u64.u32 	%rd72, %r9;
	shl.b64 	%rd73, %rd72, 39;
	and.b64  	%rd74, %rd73, 4611685468671574016;
	or.b64  	%rd16, %rd74, 4611686018427387904;
	setp.lt.u32 	%p25, %r17, 126;
	mov.b64 	%rd108, 0;
	mov.u64 	%rd109, %rd108;
	@%p25 bra 	$L__BB2_24;
	setp.eq.s32 	%p26, %r17, 189;
	mov.u64 	%rd108, %rd16;
	@%p26 bra 	$L__BB2_24;
	add.s32 	%r76, %r17, -125;
	shl.b64 	%rd76, %rd16, %r76;
	sub.s32 	%r77, 189, %r17;
	shr.u64 	%rd108, %rd16, %r77;
	shr.u64 	%rd109, %rd76, 63;
$L__BB2_24:
	add.s64 	%rd77, %rd109, %rd108;
	setp.lt.s32 	%p27, %r9, 0;
	neg.s64 	%rd78, %rd77;
	selp.b64 	%rd79, %rd78, %rd77, %p27;
	add.s64 	%rd80, %rd79, 1;
	cvt.rn.f32.s64 	%f43, %rd80;
$L__BB2_25:
	mul.f32 	%f21, %f7, 0f3F000000;
	sub.f32 	%f22, %f43, %f1;
	mul.f32 	%f23, %f22, 0f3F000000;
	cvt.rn.f32.u16 	%f24, %rs2;
	neg.f32 	%f25, %f21;
	cvt.rn.f32.u16 	%f26, %rs1;
	fma.rn.f32 	%f27, %f25, %f26, %f26;
	fma.rn.f32 	%f28, %f21, %f24, %f27;
	cvt.rn.f32.u16 	%f29, %rs4;
	cvt.rn.f32.u16 	%f30, %rs3;
	fma.rn.f32 	%f31, %f25, %f30, %f30;
	fma.rn.f32 	%f32, %f21, %f29, %f31;
	cvt.rzi.s32.f32 	%r79, %f28;
	cvt.rzi.s32.f32 	%r80, %f32;
	cvt.rn.f32.s32 	%f33, %r80;
	neg.f32 	%f34, %f23;
	cvt.rn.f32.s32 	%f35, %r79;
	fma.rn.f32 	%f36, %f34, %f35, %f35;
	fma.rn.f32 	%f10, %f23, %f33, %f36;
	mov.b32 	%r18, %f10;
	abs.f32 	%f37, %f10;
	setp.nan.f32 	%p28, %f37, %f37;
	mov.f64 	%fd11, 0d0000000000000000;
	mov.f64 	%fd16, %fd11;
	@%p28 bra 	$L__BB2_32;
	setp.ge.f32 	%p29, %f10, 0f5F000000;
	mov.f64 	%fd16, 0d406FE00000000000;
	@%p29 bra 	$L__BB2_32;
	setp.le.f32 	%p30, %f10, 0fDF000000;
	mov.f64 	%fd16, %fd11;
	@%p30 bra 	$L__BB2_32;
	shr.u32 	%r81, %r18, 23;
	and.b32  	%r19, %r81, 255;
	cvt.u64.u32 	%rd82, %r18;
	shl.b64 	%rd83, %rd82, 39;
	and.b64  	%rd84, %rd83, 4611685468671574016;
	or.b64  	%rd21, %rd84, 4611686018427387904;
	setp.lt.u32 	%p31, %r19, 126;
	mov.b64 	%rd110, 0;
	mov.u64 	%rd111, %rd110;
	@%p31 bra 	$L__BB2_31;
	setp.eq.s32 	%p32, %r19, 189;
	mov.u64 	%rd110, %rd21;
	@%p32 bra 	$L__BB2_31;
	add.s32 	%r82, %r19, -125;
	shl.b64 	%rd86, %rd21, %r82;
	sub.s32 	%r83, 189, %r19;
	shr.u64 	%rd110, %rd21, %r83;
	shr.u64 	%rd111, %rd86, 63;
$L__BB2_31:
	add.s64 	%rd87, %rd111, %rd110;
	setp.lt.s32 	%p33, %r18, 0;
	neg.s64 	%rd88, %rd87;
	selp.b64 	%rd89, %rd88, %rd87, %p33;
	cvt.u16.u64 	%rs10, %rd89;
	and.b16  	%rs11, %rs10, 255;
	cvt.rn.f64.u16 	%fd16, %rs11;
$L__BB2_32:
	mad.lo.s32 	%r84, %r5, %r1, %r3;
	mad.lo.s32 	%r85, %r7, %r6, %r84;
	mad.lo.s32 	%r20, %r8, %r2, %r85;
	setp.eq.s16 	%p34, %rs5, 0;
	@%p34 bra 	$L__BB2_34;
	add.u64 	%rd91, %SPL, 0;
	add.u64 	%rd93, %SPL, 12;
	mov.b32 	%r86, 1056461292;
	st.local.u32 	[%rd91], %r86;
	mov.b32 	%r87, 1055488213;
	st.local.u32 	[%rd91+4], %r87;
	mov.b32 	%r88, 1053810491;
	st.local.u32 	[%rd91+8], %r88;
	mov.b32 	%r89, 1047166714;
	st.local.u32 	[%rd93], %r89;
	mov.b32 	%r90, 1046831170;
	st.local.u32 	[%rd93+4], %r90;
	mov.b32 	%r91, 1046898278;
	st.local.u32 	[%rd93+8], %r91;
	div.rn.f64 	%fd14, %fd16, 0d406FE00000000000;
	cvt.rn.f32.f64 	%f38, %fd14;
	mul.wide.u32 	%rd94, %r3, 4;
	add.s64 	%rd95, %rd91, %rd94;
	ld.local.f32 	%f39, [%rd95];
	sub.f32 	%f40, %f38, %f39;
	add.s64 	%rd96, %rd93, %rd94;
	ld.local.f32 	%f41, [%rd96];
	div.rn.f32 	%f44, %f40, %f41;
	bra.uni 	$L__BB2_35;
$L__BB2_34:
	div.rn.f64 	%fd15, %fd16, 0d406FE00000000000;
	cvt.rn.f32.f64 	%f44, %fd15;
$L__BB2_35:
	ld.param.u64 	%rd101, [cuResize_fp_param_1];
	cvta.to.global.u64 	%rd97, %rd101;
	mul.wide.s32 	%rd98, %r20, 4;
	add.s64 	%rd99, %rd97, %rd98;
	st.global.f32 	[%rd99], %f44;
$L__BB2_36:
	ret;

}


// ===== COMPILED SASS (sm_100) =====

	.target	sm_100

	.elftype	@"ET_EXEC"


//--------------------- .note.nv.tkinfo           --------------------------
	.section	.note.nv.tkinfo,"",@"SHT_NOTE"
	.sectionflags	@"SHF_NOTE_NV_TKINFO"
	.tkinfo
        /*0018*/ 	.word	0x00000002
        /*0030*/ 	.string	""
        /*0030*/ 	.string	"ptxas"
        /*0030*/ 	.string	"Cuda compilation tools, release 13.0, V13.0.88"
        /*0030*/ 	.string	"Build cuda_13.0.r13.0/compiler.36424714_0"
        /*0030*/ 	.string	"-arch sm_100 -m 64 "



//--------------------- .note.nv.cuinfo           --------------------------
	.section	.note.nv.cuinfo,"",@"SHT_NOTE"
	.sectionflags	@"SHF_NOTE_NV_CUINFO"
        /*0018*/ 	.short	0x0002
        /*001a*/ 	.short	0x0064
        /*001c*/ 	.short	0x0082
	.zero		2


//--------------------- .nv.info                  --------------------------
	.section	.nv.info,"",@"SHT_CUDA_INFO"
	.align	4


	//----- nvinfo : EIATTR_REGCOUNT
	.align		4
        /*0000*/ 	.byte	0x04, 0x2f
        /*0002*/ 	.short	(.L_1 - .L_0)
	.align		4
.L_0:
        /*0004*/ 	.word	index@(cuResize_xyz)
        /*0008*/ 	.word	0x0000001c


	//----- nvinfo : EIATTR_FRAME_SIZE
	.align		4
.L_1:
        /*000c*/ 	.byte	0x04, 0x11
        /*000e*/ 	.short	(.L_3 - .L_2)
	.align		4
.L_2:
        /*0010*/ 	.word	index@(cuResize_xyz)
        /*0014*/ 	.word	0x00000000


	//----- nvinfo : EIATTR_REGCOUNT
	.align		4
.L_3:
        /*0018*/ 	.byte	0x04, 0x2f
        /*001a*/ 	.short	(.L_5 - .L_4)
	.align		4
.L_4:
        /*001c*/ 	.word	index@(cuResize)
        /*0020*/ 	.word	0x00000015


	//----- nvinfo : EIATTR_FRAME_SIZE
	.align		4
.L_5:
        /*0024*/ 	.byte	0x04, 0x11
        /*0026*/ 	.short	(.L_7 - .L_6)
	.align		4
.L_6:
        /*0028*/ 	.word	index@(cuResize)
        /*002c*/ 	.word	0x00000000


	//----- nvinfo : EIATTR_REGCOUNT
	.align		4
.L_7:
        /*0030*/ 	.byte	0x04, 0x2f
        /*0032*/ 	.short	(.L_9 - .L_8)
	.align		4
.L_8:
        /*0034*/ 	.word	index@(cuResize_fp)
        /*0038*/ 	.word	0x0000001a


	//----- nvinfo : EIATTR_FRAME_SIZE
	.align		4
.L_9:
        /*003c*/ 	.byte	0x04, 0x11
        /*003e*/ 	.short	(.L_11 - .L_10)
	.align		4
.L_10:
        /*0040*/ 	.word	index@($__internal_1_$__cuda_sm3x_div_rn_noftz_f32_slowpath)
        /*0044*/ 	.word	0x00000000


	//----- nvinfo : EIATTR_FRAME_SIZE
	.align		4
.L_11:
        /*0048*/ 	.byte	0x04, 0x11
        /*004a*/ 	.short	(.L_13 - .L_12)
	.align		4
.L_12:
        /*004c*/ 	.word	index@($__internal_0_$__cuda_sm20_div_rn_f64_full)
        /*0050*/ 	.word	0x00000000


	//----- nvinfo : EIATTR_FRAME_SIZE
	.align		4
.L_13:
        /*0054*/ 	.byte	0x04, 0x11
        /*0056*/ 	.short	(.L_15 - .L_14)
	.align		4
.L_14:
        /*0058*/ 	.word	index@(cuResize_fp)
        /*005c*/ 	.word	0x00000000


	//----- nvinfo : EIATTR_MIN_STACK_SIZE
	.align		4
.L_15:
        /*0060*/ 	.byte	0x04, 0x12
        /*0062*/ 	.short	(.L_17 - .L_16)
	.align		4
.L_16:
        /*0064*/ 	.word	index@(cuResize_fp)
        /*0068*/ 	.word	0x00000000


	//----- nvinfo : EIATTR_MIN_STACK_SIZE
	.align		4
.L_17:
        /*006c*/ 	.byte	0x04, 0x12
        /*006e*/ 	.short	(.L_19 - .L_18)
	.align		4
.L_18:
        /*0070*/ 	.word	index@(cuResize)
        /*0074*/ 	.word	0x00000000


	//----- nvinfo : EIATTR_MIN_STACK_SIZE
	.align		4
.L_19:
        /*0078*/ 	.byte	0x04, 0x12
        /*007a*/ 	.short	(.L_21 - .L_20)
	.align		4
.L_20:
        /*007c*/ 	.word	index@(cuResize_xyz)
        /*0080*/ 	.word	0x00000000
.L_21:


//--------------------- .nv.compat                --------------------------
	.section	.nv.compat,"",@"SHT_CUDA_COMPAT_INFO"
	.align	4
        /*0000*/ 	.byte	0x02, 0x09, 0x00, 0x00, 0x02, 0x02, 0x01, 0x00, 0x02, 0x05, 0x05, 0x00, 0x03, 0x07, 0x01, 0x01
        /*0010*/ 	.byte	0x02, 0x03, 0x00, 0x00, 0x02, 0x06, 0x01, 0x00, 0x04, 0x0b, 0x08, 0x00, 0x01, 0x00, 0x00, 0x00
        /*0020*/ 	.byte	0x00, 0x00, 0x00, 0x00


//--------------------- .nv.info.cuResize_fp      --------------------------
	.section	.nv.info.cuResize_fp,"",@"SHT_CUDA_INFO"
	.sectionflags	@""
	.align	4


	//----- nvinfo : EIATTR_CUDA_API_VERSION
	.align		4
        /*0000*/ 	.byte	0x04, 0x37
        /*0002*/ 	.short	(.L_23 - .L_22)
.L_22:
        /*0004*/ 	.word	0x00000082


	//----- nvinfo : EIATTR_KPARAM_INFO
	.align		4
.L_23:
        /*0008*/ 	.byte	0x04, 0x17
        /*000a*/ 	.short	(.L_25 - .L_24)
.L_24:
        /*000c*/ 	.word	0x00000000
        /*0010*/ 	.short	0x0008
        /*0012*/ 	.short	0x0028
        /*0014*/ 	.byte	0x00, 0xf0, 0x05, 0x00


	//----- nvinfo : EIATTR_KPARAM_INFO
	.align		4
.L_25:
        /*0018*/ 	.byte	0x04, 0x17
        /*001a*/ 	.short	(.L_27 - .L_26)
.L_26:
        /*001c*/ 	.word	0x00000000
        /*0020*/ 	.short	0x0007
        /*0022*/ 	.short	0x0024
        /*0024*/ 	.byte	0x00, 0xf0, 0x11, 0x00


	//----- nvinfo : EIATTR_KPARAM_INFO
	.align		4
.L_27:
        /*0028*/ 	.byte	0x04, 0x17
        /*002a*/ 	.short	(.L_29 - .L_28)
.L_28:
        /*002c*/ 	.word	0x00000000
        /*0030*/ 	.short	0x0006
        /*0032*/ 	.short	0x0020
        /*0034*/ 	.byte	0x00, 0xf0, 0x11, 0x00


	//----- nvinfo : EIATTR_KPARAM_INFO
	.align		4
.L_29:
        /*0038*/ 	.byte	0x04, 0x17
        /*003a*/ 	.short	(.L_31 - .L_30)
.L_30:
        /*003c*/ 	.word	0x00000000
        /*0040*/ 	.short	0x0005
        /*0042*/ 	.short	0x001c
        /*0044*/ 	.byte	0x00, 0xf0, 0x11, 0x00


	//----- nvinfo : EIATTR_KPARAM_INFO
	.align		4
.L_31:
        /*0048*/ 	.byte	0x04, 0x17
        /*004a*/ 	.short	(.L_33 - .L_32)
.L_32:
        /*004c*/ 	.word	0x00000000
        /*0050*/ 	.short	0x0004
        /*0052*/ 	.short	0x0018
        /*0054*/ 	.byte	0x00, 0xf0, 0x11, 0x00


	//----- nvinfo : EIATTR_KPARAM_INFO
	.align		4
.L_33:
        /*0058*/ 	.byte	0x04, 0x17
        /*005a*/ 	.short	(.L_35 - .L_34)
.L_34:
        /*005c*/ 	.word	0x00000000
        /*0060*/ 	.short	0x0003
        /*0062*/ 	.short	0x0014
        /*0064*/ 	.byte	0x00, 0xf0, 0x11, 0x00


	//----- nvinfo : EIATTR_KPARAM_INFO
	.align		4
.L_35:
        /*0068*/ 	.byte	0x04, 0x17
        /*006a*/ 	.short	(.L_37 - .L_36)
.L_36:
        /*006c*/ 	.word	0x00000000
        /*0070*/ 	.short	0x0002
        /*0072*/ 	.short	0x0010
        /*0074*/ 	.byte	0x00, 0xf0, 0x11, 0x00


	//----- nvinfo : EIATTR_KPARAM_INFO
	.align		4
.L_37:
        /*0078*/ 	.byte	0x04, 0x17
        /*007a*/ 	.short	(.L_39 - .L_38)
.L_38:
        /*007c*/ 	.word	0x00000000
        /*0080*/ 	.short	0x0001
        /*0082*/ 	.short	0x0008
        /*0084*/ 	.byte	0x00, 0xf5, 0x21, 0x00


	//----- nvinfo : EIATTR_KPARAM_INFO
	.align		4
.L_39:
        /*0088*/ 	.byte	0x04, 0x17
        /*008a*/ 	.short	(.L_41 - .L_40)
.L_40:
        /*008c*/ 	.word	0x00000000
        /*0090*/ 	.short	0x0000
        /*0092*/ 	.short	0x0000
        /*0094*/ 	.byte	0x00, 0xf5, 0x21, 0x00


	//----- nvinfo : EIATTR_SPARSE_MMA_MASK
	.align		4
.L_41:
        /*0098*/ 	.byte	0x03, 0x50
        /*009a*/ 	.short	0x0000


	//----- nvinfo : EIATTR_MAXREG_COUNT
	.align		4
        /*009c*/ 	.byte	0x03, 0x1b
        /*009e*/ 	.short	0x00ff


	//----- nvinfo : EIATTR_MERCURY_ISA_VERSION
	.align		4
        /*00a0*/ 	.byte	0x03, 0x5f
        /*00a2*/ 	.short	0x0101


	//----- nvinfo : EIATTR_VRC_CTA_INIT_COUNT
	.align		4
        /*00a4*/ 	.byte	0x02, 0x4a
	.zero		1
	.zero		1


	//----- nvinfo : EIATTR_EXIT_INSTR_OFFSETS
	.align		4
        /*00a8*/ 	.byte	0x04, 0x1c
        /*00aa*/ 	.short	(.L_43 - .L_42)


	//   ....[0]....
.L_42:
        /*00ac*/ 	.word	0x00000240


	//   ....[1]....
        /*00b0*/ 	.word	0x00001b50


	//----- nvinfo : EIATTR_CRS_STACK_SIZE
	.align		4
.L_43:
        /*00b4*/ 	.byte	0x04, 0x1e
        /*00b6*/ 	.short	(.L_45 - .L_44)
.L_44:
        /*00b8*/ 	.word	0x00000000


	//----- nvinfo : EIATTR_CBANK_PARAM_SIZE
	.align		4
.L_45:
        /*00bc*/ 	.byte	0x03, 0x19
        /*00be*/ 	.short	0x0029


	//----- nvinfo : EIATTR_PARAM_CBANK
	.align		4
        /*00c0*/ 	.byte	0x04, 0x0a
        /*00c2*/ 	.short	(.L_47 - .L_46)
	.align		4
.L_46:
        /*00c4*/ 	.word	index@(.nv.constant0.cuResize_fp)
        /*00c8*/ 	.short	0x0380
        /*00ca*/ 	.short	0x0029


	//----- nvinfo : EIATTR_SW_WAR
	.align		4
.L_47:
        /*00cc*/ 	.byte	0x04, 0x36
        /*00ce*/ 	.short	(.L_49 - .L_48)
.L_48:
        /*00d0*/ 	.word	0x00000008
.L_49:


//--------------------- .nv.info.cuResize         --------------------------
	.section	.nv.info.cuResize,"",@"SHT_CUDA_INFO"
	.sectionflags	@""
	.align	4


	//----- nvinfo : EIATTR_CUDA_API_VERSION
	.align		4
        /*0000*/ 	.byte	0x04, 0x37
        /*0002*/ 	.short	(.L_51 - .L_50)
.L_50:
        /*0004*/ 	.word	0x00000082


	//----- nvinfo : EIATTR_KPARAM_INFO
	.align		4
.L_51:
        /*0008*/ 	.byte	0x04, 0x17
        /*000a*/ 	.short	(.L_53 - .L_52)
.L_52:
        /*000c*/ 	.word	0x00000000
        /*0010*/ 	.short	0x0007
        /*0012*/ 	.short	0x0024
        /*0014*/ 	.byte	0x00, 0xf0, 0x11, 0x00


	//----- nvinfo : EIATTR_KPARAM_INFO
	.align		4
.L_53:
        /*0018*/ 	.byte	0x04, 0x17
        /*001a*/ 	.short	(.L_55 - .L_54)
.L_54:
        /*001c*/ 	.word	0x00000000
        /*0020*/ 	.short	0x0006
        /*0022*/ 	.short	0x0020
        /*0024*/ 	.byte	0x00, 0xf0, 0x11, 0x00


	//----- nvinfo : EIATTR_KPARAM_INFO
	.align		4
.L_55:
        /*0028*/ 	.byte	0x04, 0x17
        /*002a*/ 	.short	(.L_57 - .L_56)
.L_56:
        /*002c*/ 	.word	0x00000000
        /*0030*/ 	.short	0x0005
        /*0032*/ 	.short	0x001c
        /*0034*/ 	.byte	0x00, 0xf0, 0x11, 0x00


	//----- nvinfo : EIATTR_KPARAM_INFO
	.align		4
.L_57:
        /*0038*/ 	.byte	0x04, 0x17
        /*003a*/ 	.short	(.L_59 - .L_58)
.L_58:
        /*003c*/ 	.word	0x00000000
        /*0040*/ 	.short	0x0004
        /*0042*/ 	.short	0x0018
        /*0044*/ 	.byte	0x00, 0xf0, 0x11, 0x00


	//----- nvinfo : EIATTR_KPARAM_INFO
	.align		4
.L_59:
        /*0048*/ 	.byte	0x04, 0x17
        /*004a*/ 	.short	(.L_61 - .L_60)
.L_60:
        /*004c*/ 	.word	0x00000000
        /*0050*/ 	.short	0x0003
        /*0052*/ 	.short	0x0014
        /*0054*/ 	.byte	0x00, 0xf0, 0x11, 0x00


	//----- nvinfo : EIATTR_KPARAM_INFO
	.align		4
.L_61:
        /*0058*/ 	.byte	0x04, 0x17
        /*005a*/ 	.short	(.L_63 - .L_62)
.L_62:
        /*005c*/ 	.word	0x00000000
        /*0060*/ 	.short	0x0002
        /*0062*/ 	.short	0x0010
        /*0064*/ 	.byte	0x00, 0xf0, 0x11, 0x00


	//----- nvinfo : EIATTR_KPARAM_INFO
	.align		4
.L_63:
        /*0068*/ 	.byte	0x04, 0x17
        /*006a*/ 	.short	(.L_65 - .L_64)
.L_64:
        /*006c*/ 	.word	0x00000000
        /*0070*/ 	.short	0x0001
        /*0072*/ 	.short	0x0008
        /*0074*/ 	.byte	0x00, 0xf5, 0x21, 0x00


	//----- nvinfo : EIATTR_KPARAM_INFO
	.align		4
.L_65:
        /*0078*/ 	.byte	0x04, 0x17
        /*007a*/ 	.short	(.L_67 - .L_66)
.L_66:
        /*007c*/ 	.word	0x00000000
        /*0080*/ 	.short	0x0000
        /*0082*/ 	.short	0x0000
        /*0084*/ 	.byte	0x00, 0xf5, 0x21, 0x00


	//----- nvinfo : EIATTR_SPARSE_MMA_MASK
	.align		4
.L_67:
        /*0088*/ 	.byte	0x03, 0x50
        /*008a*/ 	.short	0x0000


	//----- nvinfo : EIATTR_MAXREG_COUNT
	.align		4
        /*008c*/ 	.byte	0x03, 0x1b
        /*008e*/ 	.short	0x00ff


	//----- nvinfo : EIATTR_MERCURY_ISA_VERSION
	.align		4
        /*0090*/ 	.byte	0x03, 0x5f
        /*0092*/ 	.short	0x0101


	//----- nvinfo : EIATTR_VRC_CTA_INIT_COUNT
	.align		4
        /*0094*/ 	.byte	0x02, 0x4a
	.zero		1
	.zero		1


	//----- nvinfo : EIATTR_EXIT_INSTR_OFFSETS
	.align		4
        /*0098*/ 	.byte	0x04, 0x1c
        /*009a*/ 	.short	(.L_69 - .L_68)


	//   ....[0]....
.L_68:
        /*009c*/ 	.word	0x00000240


	//   ....[1]....
        /*00a0*/ 	.word	0x00001540


	//----- nvinfo : EIATTR_CRS_STACK_SIZE
	.align		4
.L_69:
        /*00a4*/ 	.byte	0x04, 0x1e
        /*00a6*/ 	.short	(.L_71 - .L_70)
.L_70:
        /*00a8*/ 	.word	0x00000000


	//----- nvinfo : EIATTR_CBANK_PARAM_SIZE
	.align		4
.L_71:
        /*00ac*/ 	.byte	0x03, 0x19
        /*00ae*/ 	.short	0x0028


	//----- nvinfo : EIATTR_PARAM_CBANK
	.align		4
        /*00b0*/ 	.byte	0x04, 0x0a
        /*00b2*/ 	.short	(.L_73 - .L_72)
	.align		4
.L_72:
        /*00b4*/ 	.word	index@(.nv.constant0.cuResize)
        /*00b8*/ 	.short	0x0380
        /*00ba*/ 	.short	0x0028


	//----- nvinfo : EIATTR_SW_WAR
	.align		4
.L_73:
        /*00bc*/ 	.byte	0x04, 0x36
        /*00be*/ 	.short	(.L_75 - .L_74)
.L_74:
        /*00c0*/ 	.word	0x00000008
.L_75:


//--------------------- .nv.info.cuResize_xyz     --------------------------
	.section	.nv.info.cuResize_xyz,"",@"SHT_CUDA_INFO"
	.sectionflags	@""
	.align	4


	//----- nvinfo : EIATTR_CUDA_API_VERSION
	.align		4
        /*0000*/ 	.byte	0x04, 0x37
        /*0002*/ 	.short	(.L_77 - .L_76)
.L_76:
        /*0004*/ 	.word	0x00000082


	//----- nvinfo : EIATTR_KPARAM_INFO
	.align		4
.L_77:
        /*0008*/ 	.byte	0x04, 0x17
        /*000a*/ 	.short	(.L_79 - .L_78)
.L_78:
        /*000c*/ 	.word	0x00000000
        /*0010*/ 	.short	0x0007
        /*0012*/ 	.short	0x0024
        /*0014*/ 	.byte	0x00, 0xf0, 0x11, 0x00


	//----- nvinfo : EIATTR_KPARAM_INFO
	.align		4
.L_79:
        /*0018*/ 	.byte	0x04, 0x17
        /*001a*/ 	.short	(.L_81 - .L_80)
.L_80:
        /*001c*/ 	.word	0x00000000
        /*0020*/ 	.short	0x0006
        /*0022*/ 	.short	0x0020
        /*0024*/ 	.byte	0x00, 0xf0, 0x11, 0x00


	//----- nvinfo : EIATTR_KPARAM_INFO
	.align		4
.L_81:
        /*0028*/ 	.byte	0x04, 0x17
        /*002a*/ 	.short	(.L_83 - .L_82)
.L_82:
        /*002c*/ 	.word	0x00000000
        /*0030*/ 	.short	0x0005
        /*0032*/ 	.short	0x001c
        /*0034*/ 	.byte	0x00, 0xf0, 0x11, 0x00


	//----- nvinfo : EIATTR_KPARAM_INFO
	.align		4
.L_83:
        /*0038*/ 	.byte	0x04, 0x17
        /*003a*/ 	.short	(.L_85 - .L_84)
.L_84:
        /*003c*/ 	.word	0x00000000
        /*0040*/ 	.short	0x0004
        /*0042*/ 	.short	0x0018
        /*0044*/ 	.byte	0x00, 0xf0, 0x11, 0x00


	//----- nvinfo : EIATTR_KPARAM_INFO
	.align		4
.L_85:
        /*0048*/ 	.byte	0x04, 0x17
        /*004a*/ 	.short	(.L_87 - .L_86)
.L_86:
        /*004c*/ 	.word	0x00000000
        /*0050*/ 	.short	0x0003
        /*0052*/ 	.short	0x0014
        /*0054*/ 	.byte	0x00, 0xf0, 0x11, 0x00


	//----- nvinfo : EIATTR_KPARAM_INFO
	.align		4
.L_87:
        /*0058*/ 	.byte	0x04, 0x17
        /*005a*/ 	.short	(.L_89 - .L_88)
.L_88:
        /*005c*/ 	.word	0x00000000
        /*0060*/ 	.short	0x0002
        /*0062*/ 	.short	0x0010
        /*0064*/ 	.byte	0x00, 0xf0, 0x11, 0x00


	//----- nvinfo : EIATTR_KPARAM_INFO
	.align		4
.L_89:
        /*0068*/ 	.byte	0x04, 0x17
        /*006a*/ 	.short	(.L_91 - .L_90)
.L_90:
        /*006c*/ 	.word	0x00000000
        /*0070*/ 	.short	0x0001
        /*0072*/ 	.short	0x0008
        /*0074*/ 	.byte	0x00, 0xf5, 0x21, 0x00


	//----- nvinfo : EIATTR_KPARAM_INFO
	.align		4
.L_91:
        /*0078*/ 	.byte	0x04, 0x17
        /*007a*/ 	.short	(.L_93 - .L_92)
.L_92:
        /*007c*/ 	.word	0x00000000
        /*0080*/ 	.short	0x0000
        /*0082*/ 	.short	0x0000
        /*0084*/ 	.byte	0x00, 0xf5, 0x21, 0x00


	//----- nvinfo : EIATTR_SPARSE_MMA_MASK
	.align		4
.L_93:
        /*0088*/ 	.byte	0x03, 0x50
        /*008a*/ 	.short	0x0000


	//----- nvinfo : EIATTR_MAXREG_COUNT
	.align		4
        /*008c*/ 	.byte	0x03, 0x1b
        /*008e*/ 	.short	0x00ff


	//----- nvinfo : EIATTR_NUM_BARRIERS
	.align		4
        /*0090*/ 	.byte	0x02, 0x4c
        /*0092*/ 	.byte	0x01
	.zero		1


	//----- nvinfo : EIATTR_MERCURY_ISA_VERSION
	.align		4
        /*0094*/ 	.byte	0x03, 0x5f
        /*0096*/ 	.short	0x0101


	//----- nvinfo : EIATTR_VRC_CTA_INIT_COUNT
	.align		4
        /*0098*/ 	.byte	0x02, 0x4a
	.zero		1
	.zero		1


	//----- nvinfo : EIATTR_EXIT_INSTR_OFFSETS
	.align		4
        /*009c*/ 	.byte	0x04, 0x1c
        /*009e*/ 	.short	(.L_95 - .L_94)


	//   ....[0]....
.L_94:
        /*00a0*/ 	.word	0x00000060


	//   ....[1]....
        /*00a4*/ 	.word	0x00000510


	//   ....[2]....
        /*00a8*/ 	.word	0x00001c80


	//----- nvinfo : EIATTR_CRS_STACK_SIZE
	.align		4
.L_95:
        /*00ac*/ 	.byte	0x04, 0x1e
        /*00ae*/ 	.short	(.L_97 - .L_96)
.L_96:
        /*00b0*/ 	.word	0x00000000


	//----- nvinfo : EIATTR_CBANK_PARAM_SIZE
	.align		4
.L_97:
        /*00b4*/ 	.byte	0x03, 0x19
        /*00b6*/ 	.short	0x0028


	//----- nvinfo : EIATTR_PARAM_CBANK
	.align		4
        /*00b8*/ 	.byte	0x04, 0x0a
        /*00ba*/ 	.short	(.L_99 - .L_98)
	.align		4
.L_98:
        /*00bc*/ 	.word	index@(.nv.constant0.cuResize_xyz)
        /*00c0*/ 	.short	0x0380
        /*00c2*/ 	.short	0x0028


	//----- nvinfo : EIATTR_SW_WAR
	.align		4
.L_99:
        /*00c4*/ 	.byte	0x04, 0x36
        /*00c6*/ 	.short	(.L_101 - .L_100)
.L_100:
        /*00c8*/ 	.word	0x00000008
.L_101:


//--------------------- .nv.callgraph             --------------------------
	.section	.nv.callgraph,"",@"SHT_CUDA_CALLGRAPH"
	.align	4
	.sectionentsize	8
	.align		4
        /*0000*/ 	.word	0x00000000
	.align		4
        /*0004*/ 	.word	0xffffffff
	.align		4
        /*0008*/ 	.word	0x00000000
	.align		4
        /*000c*/ 	.word	0xfffffffe
	.align		4
        /*0010*/ 	.word	0x00000000
	.align		4
        /*0014*/ 	.word	0xfffffffd
	.align		4
        /*0018*/ 	.word	0x00000000
	.align		4
        /*001c*/ 	.word	0xfffffffc


//--------------------- .text.cuResize_fp         --------------------------
	.section	.text.cuResize_fp,"ax",@progbits
	.align	128
        .global         cuResize_fp
        .type           cuResize_fp,@function
        .size           cuResize_fp,(.L_x_102 - cuResize_fp)
        .other          cuResize_fp,@"STO_CUDA_ENTRY STV_DEFAULT"
cuResize_fp:
.text.cuResize_fp:
[----:B------:R-:W-:Y:S01]  /*0000*/  LDC R1, c[0x0][0x37c] ;  /* 0x0000df00ff017b82 */ /* 0x000fe20000000800 */
[----:B------:R-:W0:Y:S07]  /*0010*/  LDCU UR6, c[0x0][0x378] ;  /* 0x00006f00ff0677ac */ /* 0x000e2e0008000800 */
[----:B------:R-:W1:Y:S01]  /*0020*/  LDC R2, c[0x0][0x360] ;  /* 0x0000d800ff027b82 */ /* 0x000e620000000800 */
[----:B------:R-:W2:Y:S01]  /*0030*/  S2R R5, SR_TID.X ;  /* 0x0000000000057919 */ /* 0x000ea20000002100 */
[----:B------:R-:W1:Y:S01]  /*0040*/  LDCU UR4, c[0x0][0x370] ;  /* 0x00006e00ff0477ac */ /* 0x000e620008000800 */
[----:B------:R-:W3:Y:S05]  /*0050*/  S2R R9, SR_CTAID.X ;  /* 0x0000000000097919 */ /* 0x000eea0000002500 */
[----:B------:R-:W2:Y:S01]  /*0060*/  S2UR UR5, SR_CTAID.Y ;  /* 0x00000000000579c3 */ /* 0x000ea20000002600 */
[----:B-1----:R-:W-:-:S04]  /*0070*/  IMAD R0, R2, UR4, RZ ;  /* 0x0000000402007c24 */ /* 0x002fc8000f8e02ff */
[----:B0-----:R-:W-:Y:S02]  /*0080*/  IMAD R7, R0, UR6, RZ ;  /* 0x0000000600077c24 */ /* 0x001fe4000f8e02ff */
[----:B------:R-:W0:Y:S02]  /*0090*/  S2R R0, SR_CTAID.Z ;  /* 0x0000000000007919 */ /* 0x000e240000002700 */
[----:B------:R-:W1:Y:S01]  /*00a0*/  I2F.U32.RP R4, R7 ;  /* 0x0000000700047306 */ /* 0x000e620000209000 */
[----:B--2---:R-:W-:Y:S01]  /*00b0*/  IMAD R2, R2, UR5, R5 ;  /* 0x0000000502027c24 */ /* 0x004fe2000f8e0205 */
[----:B------:R-:W-:Y:S01]  /*00c0*/  ISETP.NE.U32.AND P1, PT, R7, RZ, PT ;  /* 0x000000ff0700720c */ /* 0x000fe20003f25070 */
[----:B------:R-:W-:Y:S02]  /*00d0*/  IMAD.MOV R11, RZ, RZ, -R7 ;  /* 0x000000ffff0b7224 */ /* 0x000fe400078e0a07 */
[----:B---3--:R-:W-:Y:S02]  /*00e0*/  IMAD R5, R2, UR4, R9 ;  /* 0x0000000402057c24 */ /* 0x008fe4000f8e0209 */
[----:B------:R-:W-:Y:S01]  /*00f0*/  IMAD.MOV.U32 R2, RZ, RZ, RZ ;  /* 0x000000ffff027224 */ /* 0x000fe200078e00ff */
[----:B-1----:R-:W1:Y:S01]  /*0100*/  MUFU.RCP R4, R4 ;  /* 0x0000000400047308 */ /* 0x002e620000001000 */
[----:B0-----:R-:W-:-:S02]  /*0110*/  IMAD R8, R5, UR6, R0 ;  /* 0x0000000605087c24 */ /* 0x001fc4000f8e0200 */
[----:B-1----:R-:W-:-:S06]  /*0120*/  VIADD R3, R4, 0xffffffe ;  /* 0x0ffffffe04037836 */ /* 0x002fcc0000000000 */
[----:B------:R-:W0:Y:S02]  /*0130*/  F2I.FTZ.U32.TRUNC.NTZ R3, R3 ;  /* 0x0000000300037305 */ /* 0x000e24000021f000 */
[----:B0-----:R-:W-:-:S04]  /*0140*/  IMAD R11, R11, R3, RZ ;  /* 0x000000030b0b7224 */ /* 0x001fc800078e02ff */
[----:B------:R-:W-:Y:S02]  /*0150*/  IMAD.HI.U32 R9, R3, R11, R2 ;  /* 0x0000000b03097227 */ /* 0x000fe400078e0002 */
[----:B------:R-:W0:Y:S04]  /*0160*/  LDC.64 R10, c[0x0][0x398] ;  /* 0x0000e600ff0a7b82 */ /* 0x000e280000000a00 */
[----:B------:R-:W-:-:S04]  /*0170*/  IMAD.HI.U32 R9, R9, R8, RZ ;  /* 0x0000000809097227 */ /* 0x000fc800078e00ff */
[----:B------:R-:W-:-:S04]  /*0180*/  IMAD.MOV R9, RZ, RZ, -R9 ;  /* 0x000000ffff097224 */ /* 0x000fc800078e0a09 */
[----:B------:R-:W-:-:S05]  /*0190*/  IMAD R2, R7, R9, R8 ;  /* 0x0000000907027224 */ /* 0x000fca00078e0208 */
[----:B------:R-:W-:Y:S01]  /*01a0*/  ISETP.GE.U32.AND P0, PT, R2, R7, PT ;  /* 0x000000070200720c */ /* 0x000fe20003f06070 */
[----:B0-----:R-:W-:-:S04]  /*01b0*/  IMAD R4, R10, UR6, RZ ;  /* 0x000000060a047c24 */ /* 0x001fc8000f8e02ff */
[----:B------:R-:W-:-:S08]  /*01c0*/  IMAD R3, R4, R11, RZ ;  /* 0x0000000b04037224 */ /* 0x000fd000078e02ff */
[----:B------:R-:W-:Y:S01]  /*01d0*/  @P0 IMAD.IADD R2, R2, 0x1, -R7 ;  /* 0x0000000102020824 */ /* 0x000fe200078e0a07 */
[----:B------:R-:W-:-:S04]  /*01e0*/  SHF.R.S32.HI R4, RZ, 0x1f, R3 ;  /* 0x0000001fff047819 */ /* 0x000fc80000011403 */
[----:B------:R-:W-:-:S13]  /*01f0*/  ISETP.GE.U32.AND P0, PT, R2, R7, PT ;  /* 0x000000070200720c */ /* 0x000fda0003f06070 */
[----:B------:R-:W-:Y:S01]  /*0200*/  @P0 IMAD.IADD R2, R2, 0x1, -R7 ;  /* 0x0000000102020824 */ /* 0x000fe200078e0a07 */
[----:B------:R-:W-:-:S04]  /*0210*/  @!P1 LOP3.LUT R2, RZ, R7, RZ, 0x33, !PT ;  /* 0x00000007ff029212 */ /* 0x000fc800078e33ff */
[----:B------:R-:W-:-:S04]  /*0220*/  ISETP.GE.U32.AND P0, PT, R2, R3, PT ;  /* 0x000000030200720c */ /* 0x000fc80003f06070 */
[----:B------:R-:W-:-:S13]  /*0230*/  ISETP.GE.AND.EX P0, PT, RZ, R4, PT, P0 ;  /* 0x00000004ff00720c */ /* 0x000fda0003f06300 */
[----:B------:R-:W-:Y:S05]  /*0240*/  @P0 EXIT ;  /* 0x000000000000094d */ /* 0x000fea0003800000 */
[----:B------:R-:W0:Y:S01]  /*0250*/  I2F.U32.RP R5, R3 ;  /* 0x0000000300057306 */ /* 0x000e220000209000 */
[----:B------:R-:W-:Y:S01]  /*0260*/  IMAD R2, R11, UR6, RZ ;  /* 0x000000060b027c24 */ /* 0x000fe2000f8e02ff */
[----:B------:R-:W-:Y:S01]  /*0270*/  ISETP.NE.U32.AND P1, PT, R3, RZ, PT ;  /* 0x000000ff0300720c */ /* 0x000fe20003f25070 */
[----:B------:R-:W-:Y:S01]  /*0280*/  IMAD.MOV R9, RZ, RZ, -R3 ;  /* 0x000000ffff097224 */ /* 0x000fe200078e0a03 */
[----:B------:R-:W1:Y:S01]  /*0290*/  LDCU.64 UR8, c[0x0][0x3a0] ;  /* 0x00007400ff0877ac */ /* 0x000e620008000a00 */
[----:B------:R-:W-:Y:S01]  /*02a0*/  BSSY.RECONVERGENT B0, `(.L_x_0) ;  /* 0x0000064000007945 */ /* 0x000fe20003800200 */
[-C--:B------:R-:W-:Y:S02]  /*02b0*/  IABS R4, R2.reuse ;  /* 0x0000000200047213 */ /* 0x080fe40000000000 */
[----:B------:R-:W-:Y:S02]  /*02c0*/  IABS R11, R2 ;  /* 0x00000002000b7213 */ /* 0x000fe40000000000 */
[----:B------:R-:W2:Y:S03]  /*02d0*/  I2F.RP R10, R4 ;  /* 0x00000004000a7306 */ /* 0x000ea60000209400 */
[----:B------:R-:W-:-:S05]  /*02e0*/  IMAD.MOV R12, RZ, RZ, -R11 ;  /* 0x000000ffff0c7224 */ /* 0x000fca00078e0a0b */
[----:B0-----:R-:W0:Y:S08]  /*02f0*/  MUFU.RCP R5, R5 ;  /* 0x0000000500057308 */ /* 0x001e300000001000 */
[----:B--2---:R-:W-:Y:S01]  /*0300*/  MUFU.RCP R10, R10 ;  /* 0x0000000a000a7308 */ /* 0x004fe20000001000 */
[----:B0-----:R-:W-:-:S07]  /*0310*/  VIADD R6, R5, 0xffffffe ;  /* 0x0ffffffe05067836 */ /* 0x001fce0000000000 */
[----:B------:R0:W2:Y:S02]  /*0320*/  F2I.FTZ.U32.TRUNC.NTZ R7, R6 ;  /* 0x0000000600077305 */ /* 0x0000a4000021f000 */
[----:B0-----:R-:W-:Y:S02]  /*0330*/  IMAD.MOV.U32 R6, RZ, RZ, RZ ;  /* 0x000000ffff067224 */ /* 0x001fe400078e00ff */
[----:B--2---:R-:W-:-:S04]  /*0340*/  IMAD R9, R9, R7, RZ ;  /* 0x0000000709097224 */ /* 0x004fc800078e02ff */
[----:B------:R-:W-:-:S06]  /*0350*/  IMAD.HI.U32 R7, R7, R9, R6 ;  /* 0x0000000907077227 */ /* 0x000fcc00078e0006 */
[----:B------:R-:W-:-:S04]  /*0360*/  IMAD.HI.U32 R7, R7, R8, RZ ;  /* 0x0000000807077227 */ /* 0x000fc800078e00ff */
[----:B------:R-:W-:-:S04]  /*0370*/  IMAD.MOV R7, RZ, RZ, -R7 ;  /* 0x000000ffff077224 */ /* 0x000fc800078e0a07 */
[----:B------:R-:W-:Y:S02]  /*0380*/  IMAD R6, R3, R7, R8 ;  /* 0x0000000703067224 */ /* 0x000fe400078e0208 */
[----:B------:R-:W-:Y:S02]  /*0390*/  VIADD R8, R10, 0xffffffe ;  /* 0x0ffffffe0a087836 */ /* 0x000fe40000000000 */
[----:B------:R-:W0:Y:S01]  /*03a0*/  I2F.U32.RP R10, UR6 ;  /* 0x00000006000a7d06 */ /* 0x000e220008209000 */
[----:B------:R-:W-:-:S07]  /*03b0*/  ISETP.GE.U32.AND P0, PT, R6, R3, PT ;  /* 0x000000030600720c */ /* 0x000fce0003f06070 */
[----:B------:R2:W3:Y:S06]  /*03c0*/  F2I.FTZ.U32.TRUNC.NTZ R9, R8 ;  /* 0x0000000800097305 */ /* 0x0004ec000021f000 */
[----:B------:R-:W-:Y:S02]  /*03d0*/  @P0 IMAD.IADD R6, R6, 0x1, -R3 ;  /* 0x0000000106060824 */ /* 0x000fe400078e0a03 */
[----:B0-----:R-:W0:Y:S01]  /*03e0*/  MUFU.RCP R10, R10 ;  /* 0x0000000a000a7308 */ /* 0x001e220000001000 */
[----:B--2---:R-:W-:Y:S02]  /*03f0*/  IMAD.MOV.U32 R8, RZ, RZ, RZ ;  /* 0x000000ffff087224 */ /* 0x004fe400078e00ff */
[----:B------:R-:W-:Y:S01]  /*0400*/  ISETP.GE.U32.AND P0, PT, R6, R3, PT ;  /* 0x000000030600720c */ /* 0x000fe20003f06070 */
[----:B---3--:R-:W-:-:S04]  /*0410*/  IMAD.MOV R5, RZ, RZ, -R9 ;  /* 0x000000ffff057224 */ /* 0x008fc800078e0a09 */
[----:B------:R-:W-:-:S04]  /*0420*/  IMAD R5, R5, R4, RZ ;  /* 0x0000000405057224 */ /* 0x000fc800078e02ff */
[----:B------:R-:W-:-:S04]  /*0430*/  IMAD.HI.U32 R8, R9, R5, R8 ;  /* 0x0000000509087227 */ /* 0x000fc800078e0008 */
[----:B------:R-:W-:Y:S01]  /*0440*/  @P0 IMAD.IADD R6, R6, 0x1, -R3 ;  /* 0x0000000106060824 */ /* 0x000fe200078e0a03 */
[----:B------:R-:W-:-:S04]  /*0450*/  @!P1 LOP3.LUT R6, RZ, R3, RZ, 0x33, !PT ;  /* 0x00000003ff069212 */ /* 0x000fc800078e33ff */
[----:B------:R-:W-:-:S05]  /*0460*/  IABS R7, R6 ;  /* 0x0000000600077213 */ /* 0x000fca0000000000 */
[----:B------:R-:W-:-:S04]  /*0470*/  IMAD.HI.U32 R5, R8, R7, RZ ;  /* 0x0000000708057227 */ /* 0x000fc800078e00ff */
[----:B------:R-:W-:Y:S02]  /*0480*/  IMAD R7, R5, R12, R7 ;  /* 0x0000000c05077224 */ /* 0x000fe400078e0207 */
[----:B0-----:R-:W-:-:S03]  /*0490*/  VIADD R8, R10, 0xffffffe ;  /* 0x0ffffffe0a087836 */ /* 0x001fc60000000000 */
[----:B------:R-:W-:Y:S01]  /*04a0*/  ISETP.GT.U32.AND P1, PT, R4, R7, PT ;  /* 0x000000070400720c */ /* 0x000fe20003f24070 */
[----:B------:R0:W2:Y:S02]  /*04b0*/  F2I.FTZ.U32.TRUNC.NTZ R9, R8 ;  /* 0x0000000800097305 */ /* 0x0000a4000021f000 */
[----:B0-----:R-:W-:-:S10]  /*04c0*/  IMAD.MOV.U32 R8, RZ, RZ, RZ ;  /* 0x000000ffff087224 */ /* 0x001fd400078e00ff */
[----:B------:R-:W-:Y:S02]  /*04d0*/  @!P1 IMAD.IADD R7, R7, 0x1, -R4 ;  /* 0x0000000107079824 */ /* 0x000fe400078e0a04 */
[----:B------:R-:W-:Y:S01]  /*04e0*/  @!P1 VIADD R5, R5, 0x1 ;  /* 0x0000000105059836 */ /* 0x000fe20000000000 */
[----:B------:R-:W-:Y:S01]  /*04f0*/  ISETP.NE.AND P1, PT, R2, RZ, PT ;  /* 0x000000ff0200720c */ /* 0x000fe20003f25270 */
[----:B--2---:R-:W-:Y:S01]  /*0500*/  IMAD.MOV R11, RZ, RZ, -R9 ;  /* 0x000000ffff0b7224 */ /* 0x004fe200078e0a09 */
[----:B------:R-:W-:Y:S02]  /*0510*/  ISETP.GE.U32.AND P0, PT, R7, R4, PT ;  /* 0x000000040700720c */ /* 0x000fe40003f06070 */
[----:B------:R-:W-:Y:S01]  /*0520*/  LOP3.LUT R4, R6, R2, RZ, 0x3c, !PT ;  /* 0x0000000206047212 */ /* 0x000fe200078e3cff */
[----:B------:R-:W-:-:S03]  /*0530*/  IMAD R11, R11, UR6, RZ ;  /* 0x000000060b0b7c24 */ /* 0x000fc6000f8e02ff */
[----:B------:R-:W-:Y:S01]  /*0540*/  ISETP.GE.AND P2, PT, R4, RZ, PT ;  /* 0x000000ff0400720c */ /* 0x000fe20003f46270 */
[----:B------:R-:W-:Y:S02]  /*0550*/  IMAD.HI.U32 R9, R9, R11, R8 ;  /* 0x0000000b09097227 */ /* 0x000fe400078e0008 */
[----:B-1----:R-:W-:Y:S04]  /*0560*/  F2F.F64.F32 R10, UR9 ;  /* 0x00000009000a7d10 */ /* 0x002fe80008201800 */
[----:B------:R-:W-:-:S06]  /*0570*/  @P0 VIADD R5, R5, 0x1 ;  /* 0x0000000105050836 */ /* 0x000fcc0000000000 */
[----:B------:R-:W-:Y:S01]  /*0580*/  @!P2 IMAD.MOV R5, RZ, RZ, -R5 ;  /* 0x000000ffff05a224 */ /* 0x000fe200078e0a05 */
[----:B------:R-:W-:Y:S02]  /*0590*/  @!P1 LOP3.LUT R5, RZ, R2, RZ, 0x33, !PT ;  /* 0x00000002ff059212 */ /* 0x000fe400078e33ff */
[----:B------:R-:W-:-:S03]  /*05a0*/  ISETP.NE.U32.AND P2, PT, RZ, UR6, PT ;  /* 0x00000006ff007c0c */ /* 0x000fc6000bf45070 */
[----:B------:R-:W-:-:S04]  /*05b0*/  IMAD.MOV R7, RZ, RZ, -R5 ;  /* 0x000000ffff077224 */ /* 0x000fc800078e0a05 */
[----:B------:R-:W-:-:S04]  /*05c0*/  IMAD R6, R2, R7, R6 ;  /* 0x0000000702067224 */ /* 0x000fc800078e0206 */
[----:B------:R-:W-:Y:S02]  /*05d0*/  IMAD.HI.U32 R4, R9, R6, RZ ;  /* 0x0000000609047227 */ /* 0x000fe400078e00ff */
[----:B------:R-:W0:Y:S02]  /*05e0*/  I2F.F64 R8, R5 ;  /* 0x0000000500087312 */ /* 0x000e240000201c00 */
[----:B------:R-:W-:-:S04]  /*05f0*/  IMAD.MOV R7, RZ, RZ, -R4 ;  /* 0x000000ffff077224 */ /* 0x000fc800078e0a04 */
[----:B------:R-:W-:-:S05]  /*0600*/  IMAD R6, R7, UR6, R6 ;  /* 0x0000000607067c24 */ /* 0x000fca000f8e0206 */
[----:B------:R-:W-:Y:S01]  /*0610*/  ISETP.GE.U32.AND P0, PT, R6, UR6, PT ;  /* 0x0000000606007c0c */ /* 0x000fe2000bf06070 */
[----:B0-----:R-:W-:-:S12]  /*0620*/  DADD R8, R8, 0.5 ;  /* 0x3fe0000008087429 */ /* 0x001fd80000000000 */
[----:B------:R-:W-:Y:S02]  /*0630*/  @P0 VIADD R6, R6, -UR6 ;  /* 0x8000000606060c36 */ /* 0x000fe40008000000 */
[----:B------:R-:W-:-:S03]  /*0640*/  @P0 VIADD R4, R4, 0x1 ;  /* 0x0000000104040836 */ /* 0x000fc60000000000 */
[----:B------:R-:W-:Y:S02]  /*0650*/  ISETP.GE.U32.AND P1, PT, R6, UR6, PT ;  /* 0x0000000606007c0c */ /* 0x000fe4000bf26070 */
[----:B------:R-:W0:Y:S11]  /*0660*/  F2F.F64.F32 R6, UR8 ;  /* 0x0000000800067d10 */ /* 0x000e360008201800 */
[----:B------:R-:W-:Y:S01]  /*0670*/  @P1 VIADD R4, R4, 0x1 ;  /* 0x0000000104041836 */ /* 0x000fe20000000000 */
[----:B------:R-:W-:Y:S01]  /*0680*/  @!P2 LOP3.LUT R4, RZ, UR6, RZ, 0x33, !PT ;  /* 0x00000006ff04ac12 */ /* 0x000fe2000f8e33ff */
[----:B0-----:R-:W-:-:S03]  /*0690*/  DMUL R8, R6, R8 ;  /* 0x0000000806087228 */ /* 0x001fc60000000000 */
[----:B------:R-:W0:Y:S08]  /*06a0*/  I2F.F64.U32 R12, R4 ;  /* 0x00000004000c7312 */ /* 0x000e300000201800 */
[----:B------:R-:W1:Y:S01]  /*06b0*/  F2F.F32.F64 R6, R8 ;  /* 0x0000000800067310 */ /* 0x000e620000301000 */
[----:B0-----:R-:W-:-:S08]  /*06c0*/  DADD R12, R12, 0.5 ;  /* 0x3fe000000c0c7429 */ /* 0x001fd00000000000 */
[----:B------:R-:W-:Y:S01]  /*06d0*/  DMUL R10, R10, R12 ;  /* 0x0000000c0a0a7228 */ /* 0x000fe20000000000 */
[----:B-1----:R-:W-:Y:S01]  /*06e0*/  FSETP.NAN.AND P0, PT, |R6|, |R6|, PT ;  /* 0x400000060600720b */ /* 0x002fe20003f08200 */
[----:B------:R-:W-:-:S04]  /*06f0*/  IMAD.MOV.U32 R12, RZ, RZ, -0x1 ;  /* 0xffffffffff0c7424 */ /* 0x000fc800078e00ff */
[----:B------:R0:W1:Y:S08]  /*0700*/  F2F.F32.F64 R7, R10 ;  /* 0x0000000a00077310 */ /* 0x0000700000301000 */
[----:B------:R-:W-:Y:S05]  /*0710*/  @P0 BRA `(.L_x_1) ;  /* 0x0000000000700947 */ /* 0x000fea0003800000 */
[----:B------:R-:W-:Y:S01]  /*0720*/  FSETP.GE.AND P1, PT, R6, 9.22337203685477580800e+18, PT ;  /* 0x5f0000000600780b */ /* 0x000fe20003f26000 */
[----:B------:R-:W-:-:S12]  /*0730*/  IMAD.MOV.U32 R12, RZ, RZ, -0x2 ;  /* 0xfffffffeff0c7424 */ /* 0x000fd800078e00ff */
[----:B------:R-:W-:Y:S05]  /*0740*/  @P1 BRA `(.L_x_1) ;  /* 0x0000000000641947 */ /* 0x000fea0003800000 */
[----:B------:R-:W-:Y:S01]  /*0750*/  FSETP.GTU.AND P1, PT, R6, -9.22337203685477580800e+18, PT ;  /* 0xdf0000000600780b */ /* 0x000fe20003f2c000 */
[----:B------:R-:W-:-:S12]  /*0760*/  IMAD.MOV.U32 R12, RZ, RZ, -0x1 ;  /* 0xffffffffff0c7424 */ /* 0x000fd800078e00ff */
[----:B------:R-:W-:Y:S05]  /*0770*/  @!P1 BRA `(.L_x_1) ;  /* 0x0000000000589947 */ /* 0x000fea0003800000 */
[----:B------:R-:W-:Y:S01]  /*0780*/  SHF.R.U32.HI R8, RZ, 0x17, R6 ;  /* 0x00000017ff087819 */ /* 0x000fe20000011606 */
[----:B------:R-:W-:Y:S01]  /*0790*/  BSSY.RECONVERGENT B1, `(.L_x_2) ;  /* 0x0000011000017945 */ /* 0x000fe20003800200 */
[----:B------:R-:W-:Y:S01]  /*07a0*/  ISETP.GE.AND P2, PT, R6, RZ, PT ;  /* 0x000000ff0600720c */ /* 0x000fe20003f46270 */
[----:B0-----:R-:W-:Y:S01]  /*07b0*/  IMAD.MOV.U32 R11, RZ, RZ, RZ ;  /* 0x000000ffff0b7224 */ /* 0x001fe200078e00ff */
[----:B------:R-:W-:Y:S01]  /*07c0*/  LOP3.LUT R10, R8, 0xff, RZ, 0xc0, !PT ;  /* 0x000000ff080a7812 */ /* 0x000fe200078ec0ff */
[----:B------:R-:W-:-:S03]  /*07d0*/  IMAD.MOV.U32 R12, RZ, RZ, RZ ;  /* 0x000000ffff0c7224 */ /* 0x000fc600078e00ff */
[----:B------:R-:W-:-:S13]  /*07e0*/  ISETP.GE.U32.AND P1, PT, R10, 0x7e, PT ;  /* 0x0000007e0a00780c */ /* 0x000fda0003f26070 */
[----:B------:R-:W-:Y:S05]  /*07f0*/  @!P1 BRA `(.L_x_3) ;  /* 0x0000000000289947 */ /* 0x000fea0003800000 */
[----:B------:R-:W-:Y:S01]  /*0800*/  ISETP.NE.AND P1, PT, R10, 0xbd, PT ;  /* 0x000000bd0a00780c */ /* 0x000fe20003f25270 */
[----:B------:R-:W-:Y:S02]  /*0810*/  IMAD.SHL.U32 R8, R6, 0x80, RZ ;  /* 0x0000008006087824 */ /* 0x000fe400078e00ff */
[----:B------:R-:W-:-:S03]  /*0820*/  IMAD.MOV.U32 R11, RZ, RZ, RZ ;  /* 0x000000ffff0b7224 */ /* 0x000fc600078e00ff */
[----:B------:R-:W-:-:S04]  /*0830*/  LOP3.LUT R9, R8, 0x3fffff80, RZ, 0xc0, !PT ;  /* 0x3fffff8008097812 */ /* 0x000fc800078ec0ff */
[----:B------:R-:W-:-:S03]  /*0840*/  LOP3.LUT R13, R9, 0x40000000, RZ, 0xfc, !PT ;  /* 0x40000000090d7812 */ /* 0x000fc600078efcff */
[C---:B------:R-:W-:Y:S01]  /*0850*/  @P1 VIADD R8, R10.reuse, 0xffffff83 ;  /* 0xffffff830a081836 */ /* 0x040fe20000000000 */
[----:B------:R-:W-:-:S04]  /*0860*/  @P1 IADD3 R9, PT, PT, -R10, 0xbd, RZ ;  /* 0x000000bd0a091810 */ /* 0x000fc80007ffe1ff */
[--C-:B------:R-:W-:Y:S02]  /*0870*/  @P1 SHF.L.U64.HI R8, RZ, R8, R13.reuse ;  /* 0x00000008ff081219 */ /* 0x100fe4000001020d */
[----:B------:R-:W-:Y:S02]  /*0880*/  @P1 SHF.R.U64 R11, RZ, R9, R13 ;  /* 0x00000009ff0b1219 */ /* 0x000fe4000000120d */
[----:B------:R-:W-:-:S07]  /*0890*/  @P1 SHF.R.U32.HI R12, RZ, 0x1f, R8 ;  /* 0x0000001fff0c1819 */ /* 0x000fce0000011608 */
.L_x_3:
[----:B------:R-:W-:Y:S05]  /*08a0*/  BSYNC.RECONVERGENT B1 ;  /* 0x0000000000017941 */ /* 0x000fea0003800200 */
.L_x_2:
[----:B------:R-:W-:-:S04]  /*08b0*/  IMAD.IADD R12, R11, 0x1, R12 ;  /* 0x000000010b0c7824 */ /* 0x000fc800078e020c */
[----:B------:R-:W-:-:S04]  /*08c0*/  @!P2 IMAD.MOV R12, RZ, RZ, -R12 ;  /* 0x000000ffff0ca224 */ /* 0x000fc800078e0a0c */
[----:B------:R-:W-:-:S07]  /*08d0*/  VIADD R12, R12, 0xffffffff ;  /* 0xffffffff0c0c7836 */ /* 0x000fce0000000000 */
.L_x_1:
[----:B------:R-:W-:Y:S05]  /*08e0*/  BSYNC.RECONVERGENT B0 ;  /* 0x0000000000007941 */ /* 0x000fea0003800200 */
.L_x_0:
[----:B-1----:R-:W-:Y:S01]  /*08f0*/  FSETP.NAN.AND P1, PT, |R7|, |R7|, PT ;  /* 0x400000070700720b */ /* 0x002fe20003f28200 */
[----:B------:R-:W1:Y:S01]  /*0900*/  LDCU.64 UR8, c[0x0][0x358] ;  /* 0x00006b00ff0877ac */ /* 0x000e620008000a00 */
[----:B------:R-:W-:Y:S01]  /*0910*/  BSSY.RECONVERGENT B0, `(.L_x_4) ;  /* 0x000001e000007945 */ /* 0x000fe20003800200 */
[----:B0-----:R-:W-:-:S10]  /*0920*/  IMAD.MOV.U32 R10, RZ, RZ, -0x1 ;  /* 0xffffffffff0a7424 */ /* 0x001fd400078e00ff */
        /* <DEDUP_REMOVED lines=9> */
[----:B------:R-:W-:Y:S02]  /*09c0*/  ISETP.GE.AND P2, PT, R7, RZ, PT ;  /* 0x000000ff0700720c */ /* 0x000fe40003f46270 */
[----:B------:R-:W-:Y:S02]  /*09d0*/  CS2R R10, SRZ ;  /* 0x00000000000a7805 */ /* 0x000fe4000001ff00 */
[----:B------:R-:W-:-:S04]  /*09e0*/  LOP3.LUT R13, R8, 0xff, RZ, 0xc0, !PT ;  /* 0x000000ff080d7812 */ /* 0x000fc800078ec0ff */
        /* <DEDUP_REMOVED lines=12> */
.L_x_7:
[----:B-1----:R-:W-:Y:S05]  /*0ab0*/  BSYNC.RECONVERGENT B1 ;  /* 0x0000000000017941 */ /* 0x002fea0003800200 */
.L_x_6:
[----:B------:R-:W-:-:S04]  /*0ac0*/  IMAD.IADD R10, R11, 0x1, R10 ;  /* 0x000000010b0a7824 */ /* 0x000fc800078e020a */
[----:B------:R-:W-:-:S04]  /*0ad0*/  @!P2 IMAD.MOV R10, RZ, RZ, -R10 ;  /* 0x000000ffff0aa224 */ /* 0x000fc800078e0a0a */
[----:B------:R-:W-:-:S07]  /*0ae0*/  VIADD R10, R10, 0xffffffff ;  /* 0xffffffff0a0a7836 */ /* 0x000fce0000000000 */
.L_x_5:
[----:B-1----:R-:W-:Y:S05]  /*0af0*/  BSYNC.RECONVERGENT B0 ;  /* 0x0000000000007941 */ /* 0x002fea0003800200 */
.L_x_4:
[----:B------:R-:W0:Y:S01]  /*0b00*/  LDC.64 R8, c[0x0][0x390] ;  /* 0x0000e400ff087b82 */ /* 0x000e220000000a00 */
[----:B------:R-:W-:Y:S01]  /*0b10*/  UIMAD UR4, UR5, UR6, URZ ;  /* 0x00000006050472a4 */ /* 0x000fe2000f8e02ff */
[----:B------:R-:W-:Y:S01]  /*0b20*/  VIMNMX R12, PT, PT, RZ, R12, !PT ;  /* 0x0000000cff0c7248 */ /* 0x000fe20007fe0100 */
[----:B------:R-:W1:Y:S01]  /*0b30*/  LDCU.64 UR10, c[0x0][0x380] ;  /* 0x00007000ff0a77ac */ /* 0x000e620008000a00 */
[----:B------:R-:W-:-:S03]  /*0b40*/  VIMNMX R10, PT, PT, RZ, R10, !PT ;  /* 0x0000000aff0a7248 */ /* 0x000fc60007fe0100 */
[----:B0-----:R-:W-:-:S04]  /*0b50*/  IMAD R11, R8, UR4, RZ ;  /* 0x00000004080b7c24 */ /* 0x001fc8000f8e02ff */
[----:B------:R-:W-:-:S04]  /*0b60*/  IMAD R11, R12, UR6, R11 ;  /* 0x000000060c0b7c24 */ /* 0x000fc8000f8e020b */
[----:B------:R-:W-:-:S04]  /*0b70*/  IMAD R11, R11, R9, R0 ;  /* 0x000000090b0b7224 */ /* 0x000fc800078e0200 */
[----:B------:R-:W-:Y:S02]  /*0b80*/  IMAD R14, R10, UR6, R11 ;  /* 0x000000060a0e7c24 */ /* 0x000fe4000f8e020b */
[----:B------:R-:W-:Y:S02]  /*0b90*/  VIADD R11, R12, 0x1 ;  /* 0x000000010c0b7836 */ /* 0x000fe40000000000 */
[----:B------:R-:W-:Y:S02]  /*0ba0*/  VIADD R10, R10, 0x1 ;  /* 0x000000010a0a7836 */ /* 0x000fe40000000000 */
[--C-:B------:R-:W-:Y:S01]  /*0bb0*/  IMAD R13, R9, UR6, R14.reuse ;  /* 0x00000006090d7c24 */ /* 0x100fe2000f8e020e */
[----:B------:R-:W-:Y:S01]  /*0bc0*/  ISETP.GE.AND P2, PT, R11, R8, PT ;  /* 0x000000080b00720c */ /* 0x000fe20003f46270 */
[----:B------:R-:W-:Y:S01]  /*0bd0*/  VIADD R11, R14, UR6 ;  /* 0x000000060e0b7c36 */ /* 0x000fe20008000000 */
[----:B------:R-:W-:Y:S01]  /*0be0*/  ISETP.GE.AND P1, PT, R10, R9, PT ;  /* 0x000000090a00720c */ /* 0x000fe20003f26270 */
[----:B------:R-:W-:Y:S01]  /*0bf0*/  VIADD R8, R13, UR6 ;  /* 0x000000060d087c36 */ /* 0x000fe20008000000 */
[----:B------:R-:W-:-:S02]  /*0c00*/  SHF.R.S32.HI R9, RZ, 0x1f, R14 ;  /* 0x0000001fff097819 */ /* 0x000fc4000001140e */
[----:B------:R-:W-:Y:S02]  /*0c10*/  SHF.R.S32.HI R10, RZ, 0x1f, R11 ;  /* 0x0000001fff0a7819 */ /* 0x000fe4000001140b */
[----:B------:R-:W-:Y:S02]  /*0c20*/  SEL R15, R11, R14, !P1 ;  /* 0x0000000e0b0f7207 */ /* 0x000fe40004800000 */
[----:B------:R-:W-:Y:S02]  /*0c30*/  SHF.R.S32.HI R12, RZ, 0x1f, R13 ;  /* 0x0000001fff0c7819 */ /* 0x000fe4000001140d */
[----:B------:R-:W-:Y:S02]  /*0c40*/  SHF.R.S32.HI R11, RZ, 0x1f, R8 ;  /* 0x0000001fff0b7819 */ /* 0x000fe40000011408 */
[----:B------:R-:W-:Y:S02]  /*0c50*/  SEL R16, R8, R13, !P1 ;  /* 0x0000000d08107207 */ /* 0x000fe40004800000 */
[----:B------:R-:W-:-:S02]  /*0c60*/  SEL R17, R10, R9, !P1 ;  /* 0x000000090a117207 */ /* 0x000fc40004800000 */
[----:B------:R-:W-:Y:S02]  /*0c70*/  SEL R13, R13, R14, !P2 ;  /* 0x0000000e0d0d7207 */ /* 0x000fe40005000000 */
[----:B-1----:R-:W-:Y:S02]  /*0c80*/  IADD3 R8, P3, PT, R14, UR10, RZ ;  /* 0x0000000a0e087c10 */ /* 0x002fe4000ff7e0ff */
[----:B------:R-:W-:Y:S02]  /*0c90*/  SEL R10, R11, R12, !P1 ;  /* 0x0000000c0b0a7207 */ /* 0x000fe40004800000 */
[----:B------:R-:W-:Y:S02]  /*0ca0*/  IADD3 R14, P1, PT, R15, UR10, RZ ;  /* 0x0000000a0f0e7c10 */ /* 0x000fe4000ff3e0ff */
[----:B------:R-:W-:Y:S02]  /*0cb0*/  SEL R16, R16, R15, !P2 ;  /* 0x0000000f10107207 */ /* 0x000fe40005000000 */
[----:B------:R-:W-:-:S02]  /*0cc0*/  SEL R11, R12, R9, !P2 ;  /* 0x000000090c0b7207 */ /* 0x000fc40005000000 */
[----:B------:R-:W-:Y:S02]  /*0cd0*/  IADD3.X R9, PT, PT, R9, UR11, RZ, P3, !PT ;  /* 0x0000000b09097c10 */ /* 0x000fe40009ffe4ff */
[----:B------:R-:W-:Y:S02]  /*0ce0*/  IADD3.X R15, PT, PT, R17, UR11, RZ, P1, !PT ;  /* 0x0000000b110f7c10 */ /* 0x000fe40008ffe4ff */
[----:B------:R-:W-:Y:S01]  /*0cf0*/  IADD3 R12, P3, PT, R13, UR10, RZ ;  /* 0x0000000a0d0c7c10 */ /* 0x000fe2000ff7e0ff */
[----:B------:R0:W5:Y:S01]  /*0d00*/  LDG.E.U8 R8, desc[UR8][R8.64] ;  /* 0x0000000808087981 */ /* 0x000162000c1e1100 */
[----:B------:R-:W-:Y:S02]  /*0d10*/  SEL R10, R10, R17, !P2 ;  /* 0x000000110a0a7207 */ /* 0x000fe40005000000 */
[----:B------:R-:W-:Y:S02]  /*0d20*/  IADD3 R16, P1, PT, R16, UR10, RZ ;  /* 0x0000000a10107c10 */ /* 0x000fe4000ff3e0ff */
[----:B------:R-:W-:-:S02]  /*0d30*/  IADD3.X R13, PT, PT, R11, UR11, RZ, P3, !PT ;  /* 0x0000000b0b0d7c10 */ /* 0x000fc40009ffe4ff */
[----:B------:R-:W-:Y:S02]  /*0d40*/  IADD3.X R17, PT, PT, R10, UR11, RZ, P1, !PT ;  /* 0x0000000b0a117c10 */ /* 0x000fe40008ffe4ff */
[----:B------:R0:W5:Y:S04]  /*0d50*/  LDG.E.U8 R10, desc[UR8][R14.64] ;  /* 0x000000080e0a7981 */ /* 0x000168000c1e1100 */
[----:B------:R0:W5:Y:S04]  /*0d60*/  LDG.E.U8 R12, desc[UR8][R12.64] ;  /* 0x000000080c0c7981 */ /* 0x000168000c1e1100 */
[----:B------:R0:W5:Y:S01]  /*0d70*/  LDG.E.U8 R11, desc[UR8][R16.64] ;  /* 0x00000008100b7981 */ /* 0x000162000c1e1100 */
[----:B------:R-:W-:-:S04]  /*0d80*/  FSETP.GE.AND P1, PT, |R7|, 9.22337203685477580800e+18, PT ;  /* 0x5f0000000700780b */ /* 0x000fc80003f26200 */
[----:B------:R-:W-:Y:S01]  /*0d90*/  FSETP.NAN.OR P1, PT, |R7|, |R7|, P1 ;  /* 0x400000070700720b */ /* 0x000fe20000f28600 */
[----:B------:R-:W-:Y:S01]  /*0da0*/  BSSY.RECONVERGENT B0, `(.L_x_8) ;  /* 0x0000020000007945 */ /* 0x000fe20003800200 */
[----:B------:R-:W-:-:S11]  /*0db0*/  IMAD.MOV.U32 R18, RZ, RZ, -0x21000000 ;  /* 0xdf000000ff127424 */ /* 0x000fd600078e00ff */
[----:B0-----:R-:W-:Y:S05]  /*0dc0*/  @P1 BRA `(.L_x_9) ;  /* 0x0000000000741947 */ /* 0x001fea0003800000 */
[----:B------:R-:W-:Y:S01]  /*0dd0*/  SHF.R.U32.HI R9, RZ, 0x17, R7 ;  /* 0x00000017ff097819 */ /* 0x000fe20000011607 */
[----:B------:R-:W-:Y:S01]  /*0de0*/  BSSY.RECONVERGENT B1, `(.L_x_10) ;  /* 0x0000011000017945 */ /* 0x000fe20003800200 */
[----:B------:R-:W-:Y:S02]  /*0df0*/  CS2R R16, SRZ ;  /* 0x0000000000107805 */ /* 0x000fe4000001ff00 */
        /* <DEDUP_REMOVED lines=12> */
[-CC-:B------:R-:W-:Y:S02]  /*0ec0*/  @P1 SHF.R.U64 R17, RZ, R13.reuse, R16.reuse ;  /* 0x0000000dff111219 */ /* 0x180fe40000001210 */
[----:B------:R-:W-:Y:S02]  /*0ed0*/  @P1 SHF.R.U32.HI R16, RZ, R13, R16 ;  /* 0x0000000dff101219 */ /* 0x000fe40000011610 */
[----:B------:R-:W-:-:S07]  /*0ee0*/  @P1 SHF.R.U32.HI R14, RZ, 0x1f, R9 ;  /* 0x0000001fff0e1819 */ /* 0x000fce0000011609 */
.L_x_11:
[----:B------:R-:W-:Y:S05]  /*0ef0*/  BSYNC.RECONVERGENT B1 ;  /* 0x0000000000017941 */ /* 0x000fea0003800200 */
.L_x_10:
[----:B------:R-:W-:Y:S02]  /*0f00*/  IADD3 R14, P1, PT, R17, R14, RZ ;  /* 0x0000000e110e7210 */ /* 0x000fe40007f3e0ff */
[----:B------:R-:W-:-:S03]  /*0f10*/  ISETP.GE.AND P2, PT, R7, RZ, PT ;  /* 0x000000ff0700720c */ /* 0x000fc60003f46270 */
[----:B------:R-:W-:Y:S01]  /*0f20*/  IMAD.X R9, R16, 0x1, R15, P1 ;  /* 0x0000000110097824 */ /* 0x000fe200008e060f */
[----:B------:R-:W-:-:S04]  /*0f30*/  IADD3 R13, P1, PT, RZ, -R14, RZ ;  /* 0x8000000eff0d7210 */ /* 0x000fc80007f3e0ff */
[----:B------:R-:W-:Y:S01]  /*0f40*/  SEL R14, R13, R14, !P2 ;  /* 0x0000000e0d0e7207 */ /* 0x000fe20005000000 */
[----:B------:R-:W-:-:S03]  /*0f50*/  IMAD.X R16, RZ, RZ, ~R9, P1 ;  /* 0x000000ffff107224 */ /* 0x000fc600008e0e09 */
[----:B------:R-:W-:Y:S02]  /*0f60*/  IADD3 R14, P1, PT, R14, 0x1, RZ ;  /* 0x000000010e0e7810 */ /* 0x000fe40007f3e0ff */
[----:B------:R-:W-:-:S05]  /*0f70*/  SEL R9, R16, R9, !P2 ;  /* 0x0000000910097207 */ /* 0x000fca0005000000 */
[----:B------:R-:W-:-:S04]  /*0f80*/  IMAD.X R15, RZ, RZ, R9, P1 ;  /* 0x000000ffff0f7224 */ /* 0x000fc800008e0609 */
[----:B------:R0:W1:Y:S03]  /*0f90*/  I2F.S64 R18, R14 ;  /* 0x0000000e00127312 */ /* 0x0000660000301400 */
.L_x_9:
[----:B------:R-:W-:Y:S05]  /*0fa0*/  BSYNC.RECONVERGENT B0 ;  /* 0x0000000000007941 */ /* 0x000fea0003800200 */
.L_x_8:
[----:B------:R-:W-:Y:S01]  /*0fb0*/  FSETP.GE.OR P0, PT, |R6|, 9.22337203685477580800e+18, P0 ;  /* 0x5f0000000600780b */ /* 0x000fe20000706600 */
[----:B------:R-:W-:Y:S01]  /*0fc0*/  BSSY.RECONVERGENT B0, `(.L_x_12) ;  /* 0x0000021000007945 */ /* 0x000fe20003800200 */
[----:B-1----:R-:W-:Y:S01]  /*0fd0*/  FADD R7, -R7, R18 ;  /* 0x0000001207077221 */ /* 0x002fe20000000100 */
[----:B0-----:R-:W-:-:S10]  /*0fe0*/  IMAD.MOV.U32 R15, RZ, RZ, -0x21000000 ;  /* 0xdf000000ff0f7424 */ /* 0x001fd400078e00ff */
[----:B------:R-:W-:Y:S05]  /*0ff0*/  @P0 BRA `(.L_x_13) ;  /* 0x0000000000740947 */ /* 0x000fea0003800000 */
        /* <DEDUP_REMOVED lines=18> */
.L_x_15:
[----:B------:R-:W-:Y:S05]  /*1120*/  BSYNC.RECONVERGENT B1 ;  /* 0x0000000000017941 */ /* 0x000fea0003800200 */
.L_x_14:
        /* <DEDUP_REMOVED lines=8> */
[----:B------:R-:W-:-:S06]  /*11b0*/  IMAD.X R15, RZ, RZ, R9, P0 ;  /* 0x000000ffff0f7224 */ /* 0x000fcc00000e0609 */
[----:B------:R0:W1:Y:S02]  /*11c0*/  I2F.S64 R15, R14 ;  /* 0x0000000e000f7312 */ /* 0x0000640000301400 */
.L_x_13:
[----:B------:R-:W-:Y:S05]  /*11d0*/  BSYNC.RECONVERGENT B0 ;  /* 0x0000000000007941 */ /* 0x000fea0003800200 */
.L_x_12:
[----:B-----5:R-:W-:Y:S01]  /*11e0*/  LOP3.LUT R9, R8, 0xffff, RZ, 0xc0, !PT ;  /* 0x0000ffff08097812 */ /* 0x020fe200078ec0ff */
[----:B------:R-:W-:Y:S01]  /*11f0*/  FMUL R7, R7, 0.5 ;  /* 0x3f00000007077820 */ /* 0x000fe20000400000 */
[----:B------:R-:W-:Y:S01]  /*1200*/  LOP3.LUT R8, R10, 0xffff, RZ, 0xc0, !PT ;  /* 0x0000ffff0a087812 */ /* 0x000fe200078ec0ff */
[----:B-1----:R-:W-:Y:S01]  /*1210*/  FADD R15, -R6, R15 ;  /* 0x0000000f060f7221 */ /* 0x002fe20000000100 */
[----:B------:R-:W-:Y:S01]  /*1220*/  I2FP.F32.U32 R10, R9 ;  /* 0x00000009000a7245 */ /* 0x000fe20000201000 */
[----:B------:R-:W-:Y:S01]  /*1230*/  BSSY.RECONVERGENT B0, `(.L_x_16) ;  /* 0x0000031000007945 */ /* 0x000fe20003800200 */
[----:B------:R-:W-:Y:S01]  /*1240*/  LOP3.LUT R12, R12, 0xffff, RZ, 0xc0, !PT ;  /* 0x0000ffff0c0c7812 */ /* 0x000fe200078ec0ff */
[----:B------:R-:W-:Y:S01]  /*1250*/  FMUL R15, R15, 0.5 ;  /* 0x3f0000000f0f7820 */ /* 0x000fe20000400000 */
[----:B------:R-:W-:Y:S01]  /*1260*/  I2FP.F32.U32 R8, R8 ;  /* 0x0000000800087245 */ /* 0x000fe20000201000 */
[----:B------:R-:W-:Y:S01]  /*1270*/  FFMA R9, -R7, R10, R10 ;  /* 0x0000000a07097223 */ /* 0x000fe2000000010a */
[----:B------:R-:W-:-:S02]  /*1280*/  LOP3.LUT R11, R11, 0xffff, RZ, 0xc0, !PT ;  /* 0x0000ffff0b0b7812 */ /* 0x000fc400078ec0ff */
[----:B------:R-:W-:Y:S01]  /*1290*/  I2FP.F32.U32 R12, R12 ;  /* 0x0000000c000c7245 */ /* 0x000fe20000201000 */
[----:B------:R-:W-:Y:S01]  /*12a0*/  FFMA R8, R7, R8, R9 ;  /* 0x0000000807087223 */ /* 0x000fe20000000009 */
[----:B------:R-:W-:-:S03]  /*12b0*/  I2FP.F32.U32 R10, R11 ;  /* 0x0000000b000a7245 */ /* 0x000fc60000201000 */
[C---:B------:R-:W-:Y:S02]  /*12c0*/  FFMA R9, -R7.reuse, R12, R12 ;  /* 0x0000000c07097223 */ /* 0x040fe4000000010c */
[----:B------:R-:W1:Y:S02]  /*12d0*/  F2I.TRUNC.NTZ R8, R8 ;  /* 0x0000000800087305 */ /* 0x000e64000020f100 */
[----:B------:R-:W-:-:S06]  /*12e0*/  FFMA R9, R7, R10, R9 ;  /* 0x0000000a07097223 */ /* 0x000fcc0000000009 */
[----:B------:R-:W2:Y:S01]  /*12f0*/  F2I.TRUNC.NTZ R9, R9 ;  /* 0x0000000900097305 */ /* 0x000ea2000020f100 */
[----:B-1----:R-:W-:-:S05]  /*1300*/  I2FP.F32.S32 R10, R8 ;  /* 0x00000008000a7245 */ /* 0x002fca0000201400 */
[----:B------:R-:W-:Y:S01]  /*1310*/  FFMA R7, -R15, R10, R10 ;  /* 0x0000000a0f077223 */ /* 0x000fe2000000010a */
[----:B--2---:R-:W-:-:S05]  /*1320*/  I2FP.F32.S32 R6, R9 ;  /* 0x0000000900067245 */ /* 0x004fca0000201400 */
[----:B------:R-:W-:Y:S01]  /*1330*/  FFMA R15, R15, R6, R7 ;  /* 0x000000060f0f7223 */ /* 0x000fe20000000007 */
[----:B------:R-:W-:-:S04]  /*1340*/  CS2R R6, SRZ ;  /* 0x0000000000067805 */ /* 0x000fc8000001ff00 */
[----:B------:R-:W-:-:S13]  /*1350*/  FSETP.NAN.AND P0, PT, |R15|, |R15|, PT ;  /* 0x4000000f0f00720b */ /* 0x000fda0003f08200 */
[----:B------:R-:W-:Y:S05]  /*1360*/  @P0 BRA `(.L_x_17) ;  /* 0x0000000000740947 */ /* 0x000fea0003800000 */
[----:B------:R-:W-:Y:S01]  /*1370*/  FSETP.GE.AND P0, PT, R15, 9.22337203685477580800e+18, PT ;  /* 0x5f0000000f00780b */ /* 0x000fe20003f06000 */
[----:B------:R-:W-:Y:S02]  /*1380*/  IMAD.MOV.U32 R6, RZ, RZ, 0x0 ;  /* 0x00000000ff067424 */ /* 0x000fe400078e00ff */
[----:B------:R-:W-:-:S10]  /*1390*/  IMAD.MOV.U32 R7, RZ, RZ, 0x406fe000 ;  /* 0x406fe000ff077424 */ /* 0x000fd400078e00ff */
[----:B------:R-:W-:Y:S05]  /*13a0*/  @P0 BRA `(.L_x_17) ;  /* 0x0000000000640947 */ /* 0x000fea0003800000 */
[----:B------:R-:W-:Y:S02]  /*13b0*/  FSETP.GTU.AND P0, PT, R15, -9.22337203685477580800e+18, PT ;  /* 0xdf0000000f00780b */ /* 0x000fe40003f0c000 */
[----:B------:R-:W-:-:S11]  /*13c0*/  CS2R R6, SRZ ;  /* 0x0000000000067805 */ /* 0x000fd6000001ff00 */
        /* <DEDUP_REMOVED lines=18> */
.L_x_19:
[----:B------:R-:W-:Y:S05]  /*14f0*/  BSYNC.RECONVERGENT B1 ;  /* 0x0000000000017941 */ /* 0x000fea0003800200 */
.L_x_18:
[----:B------:R-:W-:-:S04]  /*1500*/  IMAD.IADD R6, R9, 0x1, R8 ;  /* 0x0000000109067824 */ /* 0x000fc800078e0208 */
[----:B------:R-:W-:-:S05]  /*1510*/  @!P1 IMAD.MOV R6, RZ, RZ, -R6 ;  /* 0x000000ffff069224 */ /* 0x000fca00078e0a06 */
[----:B------:R-:W-:-:S06]  /*1520*/  LOP3.LUT R6, R6, 0xff, RZ, 0xc0, !PT ;  /* 0x000000ff06067812 */ /* 0x000fcc00078ec0ff */
[----:B------:R-:W1:Y:S02]  /*1530*/  I2F.F64.U16 R6, R6 ;  /* 0x0000000600067312 */ /* 0x000e640000101800 */
.L_x_17:
[----:B------:R-:W-:Y:S05]  /*1540*/  BSYNC.RECONVERGENT B0 ;  /* 0x0000000000007941 */ /* 0x000fea0003800200 */
.L_x_16:
[----:B------:R-:W2:Y:S01]  /*1550*/  LDCU.U8 UR4, c[0x0][0x3a8] ;  /* 0x00007500ff0477ac */ /* 0x000ea20008000000 */
[----:B------:R-:W-:-:S04]  /*1560*/  IMAD R3, R3, UR5, R0 ;  /* 0x0000000503037c24 */ /* 0x000fc8000f8e0200 */
[----:B------:R-:W-:Y:S02]  /*1570*/  IMAD R3, R2, R5, R3 ;  /* 0x0000000502037224 */ /* 0x000fe400078e0203 */
[----:B------:R-:W-:Y:S02]  /*1580*/  IMAD.MOV.U32 R5, RZ, RZ, 0x406fe000 ;  /* 0x406fe000ff057424 */ /* 0x000fe400078e00ff */
[----:B------:R-:W-:Y:S01]  /*1590*/  IMAD R4, R4, UR6, R3 ;  /* 0x0000000604047c24 */ /* 0x000fe2000f8e0203 */
[----:B--2---:R-:W-:-:S04]  /*15a0*/  UPRMT UR4, UR4, 0x8880, URZ ;  /* 0x0000888004047896 */ /* 0x004fc800080000ff */
[----:B------:R-:W-:-:S03]  /*15b0*/  UISETP.NE.AND UP0, UPT, UR4, URZ, UPT ;  /* 0x000000ff0400728c */ /* 0x000fc6000bf05270 */
[----:B------:R-:W-:-:S06]  /*15c0*/  UMOV UR4, URZ ;  /* 0x000000ff00047c82 */ /* 0x000fcc0008000000 */
[----:B------:R-:W-:Y:S05]  /*15d0*/  BRA.U !UP0, `(.L_x_20) ;  /* 0x0000000108f47547 */ /* 0x000fea000b800000 */
[----:B------:R-:W2:Y:S01]  /*15e0*/  MUFU.RCP64H R3, 255 ;  /* 0x406fe00000037908 */ /* 0x000ea20000001800 */
[----:B------:R-:W-:Y:S01]  /*15f0*/  IMAD.MOV.U32 R10, RZ, RZ, 0x0 ;  /* 0x00000000ff0a7424 */ /* 0x000fe200078e00ff */
[----:B-1----:R-:W-:Y:S01]  /*1600*/  FSETP.GEU.AND P1, PT, |R7|, 6.5827683646048100446e-37, PT ;  /* 0x036000000700780b */ /* 0x002fe20003f2e200 */
[----:B------:R-:W-:Y:S01]  /*1610*/  IMAD.MOV.U32 R11, RZ, RZ, 0x406fe000 ;  /* 0x406fe000ff0b7424 */ /* 0x000fe200078e00ff */
[----:B------:R-:W-:Y:S01]  /*1620*/  BSSY.RECONVERGENT B0, `(.L_x_21) ;  /* 0x0000011000007945 */ /* 0x000fe20003800200 */
[----:B------:R-:W-:-:S06]  /*1630*/  IMAD.MOV.U32 R2, RZ, RZ, 0x1 ;  /* 0x00000001ff027424 */ /* 0x000fcc00078e00ff */
[----:B--2---:R-:W-:-:S08]  /*1640*/  DFMA R8, R2, -R10, 1 ;  /* 0x3ff000000208742b */ /* 0x004fd0000000080a */
[----:B------:R-:W-:-:S08]  /*1650*/  DFMA R8, R8, R8, R8 ;  /* 0x000000080808722b */ /* 0x000fd00000000008 */
[----:B------:R-:W-:-:S08]  /*1660*/  DFMA R8, R2, R8, R2 ;  /* 0x000000080208722b */ /* 0x000fd00000000002 */
[----:B------:R-:W-:-:S08]  /*1670*/  DFMA R2, R8, -R10, 1 ;  /* 0x3ff000000802742b */ /* 0x000fd0000000080a */
[----:B------:R-:W-:-:S08]  /*1680*/  DFMA R2, R8, R2, R8 ;  /* 0x000000020802722b */ /* 0x000fd00000000008 */
[----:B------:R-:W-:-:S08]  /*1690*/  DMUL R8, R2, R6 ;  /* 0x0000000602087228 */ /* 0x000fd00000000000 */
[----:B------:R-:W-:-:S08]  /*16a0*/  DFMA R10, R8, -255, R6 ;  /* 0xc06fe000080a782b */ /* 0x000fd00000000006 */
[----:B------:R-:W-:-:S10]  /*16b0*/  DFMA R2, R2, R10, R8 ;  /* 0x0000000a0202722b */ /* 0x000fd40000000008 */
[----:B------:R-:W-:-:S05]  /*16c0*/  FFMA R8, RZ, 3.748046875, R3 ;  /* 0x406fe000ff087823 */ /* 0x000fca0000000003 */
[----:B------:R-:W-:-:S13]  /*16d0*/  FSETP.GT.AND P0, PT, |R8|, 1.469367938527859385e-39, PT ;  /* 0x001000000800780b */ /* 0x000fda0003f04200 */
[----:B------:R-:W-:Y:S05]  /*16e0*/  @P0 BRA P1, `(.L_x_22) ;  /* 0x0000000000100947 */ /* 0x000fea0000800000 */
[----:B------:R-:W-:Y:S01]  /*16f0*/  IMAD.MOV.U32 R8, RZ, RZ, R6 ;  /* 0x000000ffff087224 */ /* 0x000fe200078e0006 */
[----:B------:R-:W-:Y:S01]  /*1700*/  MOV R12, 0x1730 ;  /* 0x00001730000c7802 */ /* 0x000fe20000000f00 */
[----:B------:R-:W-:-:S07]  /*1710*/  IMAD.MOV.U32 R9, RZ, RZ, R7 ;  /* 0x000000ffff097224 */ /* 0x000fce00078e0007 */
[----:B0-----:R-:W-:Y:S05]  /*1720*/  CALL.REL.NOINC `($__internal_0_$__cuda_sm20_div_rn_f64_full) ;  /* 0x00000004000c7944 */ /* 0x001fea0003c00000 */
.L_x_22:
[----:B------:R-:W-:Y:S05]  /*1730*/  BSYNC.RECONVERGENT B0 ;  /* 0x0000000000007941 */ /* 0x000fea0003800200 */
.L_x_21:
[----:B------:R-:W-:Y:S01]  /*1740*/  IMAD.SHL.U32 R0, R0, 0x4, RZ ;  /* 0x0000000400007824 */ /* 0x000fe200078e00ff */
[----:B------:R-:W-:Y:S04]  /*1750*/  BSSY.RECONVERGENT B0, `(.L_x_23) ;  /* 0x0000023000007945 */ /* 0x000fe80003800200 */
[C---:B------:R-:W-:Y:S02]  /*1760*/  ISETP.EQ.AND P1, PT, R0.reuse, -0xc, PT ;  /* 0xfffffff40000780c */ /* 0x040fe40003f22270 */
[C---:B------:R-:W-:Y:S02]  /*1770*/  ISETP.EQ.AND P2, PT, R0.reuse, -0x8, PT ;  /* 0xfffffff80000780c */ /* 0x040fe40003f42270 */
[C---:B------:R-:W-:Y:S02]  /*1780*/  ISETP.EQ.AND P3, PT, R0.reuse, -0x4, PT ;  /* 0xfffffffc0000780c */ /* 0x040fe40003f62270 */
[----:B------:R-:W-:-:S07]  /*1790*/  ISETP.EQ.AND P0, PT, R0, RZ, PT ;  /* 0x000000ff0000720c */ /* 0x000fce0003f02270 */
[----:B------:R-:W-:Y:S01]  /*17a0*/  @P1 IMAD.MOV.U32 R7, RZ, RZ, 0x3ef851ec ;  /* 0x3ef851ecff071424 */ /* 0x000fe200078e00ff */
[C---:B------:R-:W-:Y:S01]  /*17b0*/  ISETP.EQ.AND P1, PT, R0.reuse, 0x4, PT ;  /* 0x000000040000780c */ /* 0x040fe20003f22270 */
[----:B------:R-:W-:Y:S01]  /*17c0*/  @P2 IMAD.MOV.U32 R7, RZ, RZ, 0x3ee978d5 ;  /* 0x3ee978d5ff072424 */ /* 0x000fe200078e00ff */
[C---:B------:R-:W-:Y:S01]  /*17d0*/  ISETP.EQ.AND P2, PT, R0.reuse, 0x8, PT ;  /* 0x000000080000780c */ /* 0x040fe20003f42270 */
[----:B------:R-:W-:Y:S01]  /*17e0*/  @P3 IMAD.MOV.U32 R7, RZ, RZ, 0x3ecfdf3b ;  /* 0x3ecfdf3bff073424 */ /* 0x000fe200078e00ff */
[C---:B------:R-:W-:Y:S01]  /*17f0*/  ISETP.EQ.AND P3, PT, R0.reuse, 0xc, PT ;  /* 0x0000000c0000780c */ /* 0x040fe20003f62270 */
[----:B------:R-:W-:Y:S02]  /*1800*/  @P0 IMAD.MOV.U32 R7, RZ, RZ, 0x3e6a7efa ;  /* 0x3e6a7efaff070424 */ /* 0x000fe400078e00ff */
[----:B------:R-:W-:Y:S01]  /*1810*/  @P0 IMAD.MOV.U32 R5, RZ, RZ, 0x3ef851ec ;  /* 0x3ef851ecff050424 */ /* 0x000fe200078e00ff */
[----:B------:R-:W-:-:S05]  /*1820*/  ISETP.EQ.AND P0, PT, R0, 0x10, PT ;  /* 0x000000100000780c */ /* 0x000fca0003f02270 */
[----:B------:R-:W-:Y:S02]  /*1830*/  @P1 IMAD.MOV.U32 R7, RZ, RZ, 0x3e656042 ;  /* 0x3e656042ff071424 */ /* 0x000fe400078e00ff */
[----:B------:R-:W-:Y:S01]  /*1840*/  @P1 IMAD.MOV.U32 R5, RZ, RZ, 0x3ee978d5 ;  /* 0x3ee978d5ff051424 */ /* 0x000fe200078e00ff */
[----:B------:R-:W-:Y:S01]  /*1850*/  ISETP.EQ.AND P1, PT, R0, 0x14, PT ;  /* 0x000000140000780c */ /* 0x000fe20003f22270 */
[----:B------:R-:W-:Y:S01]  /*1860*/  @P2 IMAD.MOV.U32 R7, RZ, RZ, 0x3e666666 ;  /* 0x3e666666ff072424 */ /* 0x000fe200078e00ff */
[----:B------:R-:W1:Y:S01]  /*1870*/  F2F.F32.F64 R0, R2 ;  /* 0x0000000200007310 */ /* 0x000e620000301000 */
[----:B------:R-:W-:Y:S02]  /*1880*/  @P2 IMAD.MOV.U32 R5, RZ, RZ, 0x3ecfdf3b ;  /* 0x3ecfdf3bff052424 */ /* 0x000fe400078e00ff */
[----:B------:R-:W-:Y:S02]  /*1890*/  @P3 IMAD.MOV.U32 R5, RZ, RZ, 0x3e6a7efa ;  /* 0x3e6a7efaff053424 */ /* 0x000fe400078e00ff */
[----:B------:R-:W-:-:S03]  /*18a0*/  @P0 IMAD.MOV.U32 R5, RZ, RZ, 0x3e656042 ;  /* 0x3e656042ff050424 */ /* 0x000fc600078e00ff */
[----:B------:R-:W2:Y:S03]  /*18b0*/  MUFU.RCP R6, R7 ;  /* 0x0000000700067308 */ /* 0x000ea60000001000 */
[----:B------:R-:W-:-:S04]  /*18c0*/  @P1 IMAD.MOV.U32 R5, RZ, RZ, 0x3e666666 ;  /* 0x3e666666ff051424 */ /* 0x000fc800078e00ff */
[----:B-1----:R-:W-:-:S04]  /*18d0*/  FADD R0, R0, -R5 ;  /* 0x8000000500007221 */ /* 0x002fc80000000000 */
[----:B------:R-:W1:Y:S01]  /*18e0*/  FCHK P0, R0, R7 ;  /* 0x0000000700007302 */ /* 0x000e620000000000 */
[----:B--2---:R-:W-:-:S04]  /*18f0*/  FFMA R9, R6, -R7, 1 ;  /* 0x3f80000006097423 */ /* 0x004fc80000000807 */
[----:B------:R-:W-:-:S04]  /*1900*/  FFMA R9, R6, R9, R6 ;  /* 0x0000000906097223 */ /* 0x000fc80000000006 */
[----:B------:R-:W-:-:S04]  /*1910*/  FFMA R6, R0, R9, RZ ;  /* 0x0000000900067223 */ /* 0x000fc800000000ff */
[----:B------:R-:W-:-:S04]  /*1920*/  FFMA R5, R6, -R7, R0 ;  /* 0x8000000706057223 */ /* 0x000fc80000000000 */
[----:B------:R-:W-:Y:S01]  /*1930*/  FFMA R5, R9, R5, R6 ;  /* 0x0000000509057223 */ /* 0x000fe20000000006 */
[----:B-1----:R-:W-:Y:S06]  /*1940*/  @!P0 BRA `(.L_x_24) ;  /* 0x00000000000c8947 */ /* 0x002fec0003800000 */
[----:B------:R-:W-:-:S07]  /*1950*/  MOV R2, 0x1970 ;  /* 0x0000197000027802 */ /* 0x000fce0000000f00 */
[----:B0-----:R-:W-:Y:S05]  /*1960*/  CALL.REL.NOINC `($__internal_1_$__cuda_sm3x_div_rn_noftz_f32_slowpath) ;  /* 0x0000000400f87944 */ /* 0x001fea0003c00000 */
[----:B------:R-:W-:-:S07]  /*1970*/  IMAD.MOV.U32 R5, RZ, RZ, R0 ;  /* 0x000000ffff057224 */ /* 0x000fce00078e0000 */
.L_x_24:
[----:B------:R-:W-:Y:S05]  /*1980*/  BSYNC.RECONVERGENT B0 ;  /* 0x0000000000007941 */ /* 0x000fea0003800200 */
.L_x_23:
[----:B------:R-:W-:Y:S01]  /*1990*/  IMAD.MOV.U32 R7, RZ, RZ, R5 ;  /* 0x000000ffff077224 */ /* 0x000fe200078e0005 */
[----:B------:R-:W-:Y:S06]  /*19a0*/  BRA `(.L_x_25) ;  /* 0x00000000005c7947 */ /* 0x000fec0003800000 */
.L_x_20:
        /* <DEDUP_REMOVED lines=21> */
.L_x_27:
[----:B------:R-:W-:Y:S05]  /*1b00*/  BSYNC.RECONVERGENT B0 ;  /* 0x0000000000007941 */ /* 0x000fea0003800200 */
.L_x_26:
[----:B------:R1:W2:Y:S02]  /*1b10*/  F2F.F32.F64 R7, R2 ;  /* 0x0000000200077310 */ /* 0x0002a40000301000 */
.L_x_25:
[----:B-1----:R-:W1:Y:S02]  /*1b20*/  LDC.64 R2, c[0x0][0x388] ;  /* 0x0000e200ff027b82 */ /* 0x002e640000000a00 */
[----:B-1----:R-:W-:-:S05]  /*1b30*/  IMAD.WIDE R4, R4, 0x4, R2 ;  /* 0x0000000404047825 */ /* 0x002fca00078e0202 */
[----:B--2---:R-:W-:Y:S01]  /*1b40*/  STG.E desc[UR8][R4.64], R7 ;  /* 0x0000000704007986 */ /* 0x004fe2000c101908 */
[----:B------:R-:W-:Y:S05]  /*1b50*/  EXIT ;  /* 0x000000000000794d */ /* 0x000fea0003800000 */
        .weak           $__internal_0_$__cuda_sm20_div_rn_f64_full
        .type           $__internal_0_$__cuda_sm20_div_rn_f64_full,@function
        .size           $__internal_0_$__cuda_sm20_div_rn_f64_full,($__internal_1_$__cuda_sm3x_div_rn_noftz_f32_slowpath - $__internal_0_$__cuda_sm20_div_rn_f64_full)
$__internal_0_$__cuda_sm20_div_rn_f64_full:
[C---:B------:R-:W-:Y:S01]  /*1b60*/  FSETP.GEU.AND P0, PT, |R5|.reuse, 1.469367938527859385e-39, PT ;  /* 0x001000000500780b */ /* 0x040fe20003f0e200 */
[----:B------:R-:W-:Y:S01]  /*1b70*/  IMAD.U32 R2, RZ, RZ, UR4 ;  /* 0x00000004ff027e24 */ /* 0x000fe2000f8e00ff */
[----:B------:R-:W-:Y:S01]  /*1b80*/  LOP3.LUT R3, R5, 0x800fffff, RZ, 0xc0, !PT ;  /* 0x800fffff05037812 */ /* 0x000fe200078ec0ff */
[----:B------:R-:W-:Y:S01]  /*1b90*/  IMAD.U32 R6, RZ, RZ, UR4 ;  /* 0x00000004ff067e24 */ /* 0x000fe2000f8e00ff */
[----:B------:R-:W-:Y:S01]  /*1ba0*/  FSETP.GEU.AND P2, PT, |R9|, 1.469367938527859385e-39, PT ;  /* 0x001000000900780b */ /* 0x000fe20003f4e200 */
[----:B------:R-:W-:Y:S01]  /*1bb0*/  IMAD.MOV.U32 R16, RZ, RZ, 0x1 ;  /* 0x00000001ff107424 */ /* 0x000fe200078e00ff */
[----:B------:R-:W-:Y:S01]  /*1bc0*/  LOP3.LUT R7, R3, 0x3ff00000, RZ, 0xfc, !PT ;  /* 0x3ff0000003077812 */ /* 0x000fe200078efcff */
[----:B------:R-:W-:Y:S01]  /*1bd0*/  IMAD.MOV.U32 R3, RZ, RZ, R5 ;  /* 0x000000ffff037224 */ /* 0x000fe200078e0005 */
[----:B------:R-:W-:Y:S01]  /*1be0*/  LOP3.LUT R13, R9, 0x7ff00000, RZ, 0xc0, !PT ;  /* 0x7ff00000090d7812 */ /* 0x000fe200078ec0ff */
[----:B------:R-:W-:Y:S01]  /*1bf0*/  BSSY.RECONVERGENT B1, `(.L_x_28) ;  /* 0x0000051000017945 */ /* 0x000fe20003800200 */
[----:B------:R-:W-:Y:S01]  /*1c00*/  LOP3.LUT R14, R5, 0x7ff00000, RZ, 0xc0, !PT ;  /* 0x7ff00000050e7812 */ /* 0x000fe200078ec0ff */
[----:B------:R-:W-:-:S02]  /*1c10*/  IMAD.MOV.U32 R5, RZ, RZ, 0x1ca00000 ;  /* 0x1ca00000ff057424 */ /* 0x000fc400078e00ff */
[----:B------:R-:W-:Y:S01]  /*1c20*/  @!P0 DMUL R6, R2, 8.98846567431157953865e+307 ;  /* 0x7fe0000002068828 */ /* 0x000fe20000000000 */
[----:B------:R-:W-:-:S03]  /*1c30*/  ISETP.GE.U32.AND P1, PT, R13, R14, PT ;  /* 0x0000000e0d00720c */ /* 0x000fc60003f26070 */
[----:B------:R-:W-:Y:S02]  /*1c40*/  @!P2 LOP3.LUT R18, R3, 0x7ff00000, RZ, 0xc0, !PT ;  /* 0x7ff000000312a812 */ /* 0x000fe400078ec0ff */
[----:B------:R-:W0:Y:S02]  /*1c50*/  MUFU.RCP64H R17, R7 ;  /* 0x0000000700117308 */ /* 0x000e240000001800 */
[----:B------:R-:W-:Y:S01]  /*1c60*/  @!P2 ISETP.GE.U32.AND P3, PT, R13, R18, PT ;  /* 0x000000120d00a20c */ /* 0x000fe20003f66070 */
[----:B------:R-:W-:-:S03]  /*1c70*/  @!P2 IMAD.MOV.U32 R18, RZ, RZ, RZ ;  /* 0x000000ffff12a224 */ /* 0x000fc600078e00ff */
[----:B------:R-:W-:-:S04]  /*1c80*/  @!P2 SEL R15, R5, 0x63400000, !P3 ;  /* 0x63400000050fa807 */ /* 0x000fc80005800000 */
[----:B------:R-:W-:-:S04]  /*1c90*/  @!P2 LOP3.LUT R15, R15, 0x80000000, R9, 0xf8, !PT ;  /* 0x800000000f0fa812 */ /* 0x000fc800078ef809 */
[----:B------:R-:W-:Y:S01]  /*1ca0*/  @!P2 LOP3.LUT R19, R15, 0x100000, RZ, 0xfc, !PT ;  /* 0x001000000f13a812 */ /* 0x000fe200078efcff */
[----:B0-----:R-:W-:-:S08]  /*1cb0*/  DFMA R10, R16, -R6, 1 ;  /* 0x3ff00000100a742b */ /* 0x001fd00000000806 */
[----:B------:R-:W-:-:S08]  /*1cc0*/  DFMA R10, R10, R10, R10 ;  /* 0x0000000a0a0a722b */ /* 0x000fd0000000000a */
[----:B------:R-:W-:Y:S01]  /*1cd0*/  DFMA R16, R16, R10, R16 ;  /* 0x0000000a1010722b */ /* 0x000fe20000000010 */
[----:B------:R-:W-:Y:S01]  /*1ce0*/  SEL R11, R5, 0x63400000, !P1 ;  /* 0x63400000050b7807 */ /* 0x000fe20004800000 */
[----:B------:R-:W-:-:S03]  /*1cf0*/  IMAD.MOV.U32 R10, RZ, RZ, R8 ;  /* 0x000000ffff0a7224 */ /* 0x000fc600078e0008 */
[----:B------:R-:W-:-:S03]  /*1d00*/  LOP3.LUT R11, R11, 0x800fffff, R9, 0xf8, !PT ;  /* 0x800fffff0b0b7812 */ /* 0x000fc600078ef809 */
[----:B------:R-:W-:-:S03]  /*1d10*/  DFMA R20, R16, -R6, 1 ;  /* 0x3ff000001014742b */ /* 0x000fc60000000806 */
[----:B------:R-:W-:-:S05]  /*1d20*/  @!P2 DFMA R10, R10, 2, -R18 ;  /* 0x400000000a0aa82b */ /* 0x000fca0000000812 */
[----:B------:R-:W-:Y:S01]  /*1d30*/  DFMA R16, R16, R20, R16 ;  /* 0x000000141010722b */ /* 0x000fe20000000010 */
[----:B------:R-:W-:Y:S02]  /*1d40*/  IMAD.MOV.U32 R21, RZ, RZ, R13 ;  /* 0x000000ffff157224 */ /* 0x000fe400078e000d */
[----:B------:R-:W-:Y:S01]  /*1d50*/  IMAD.MOV.U32 R20, RZ, RZ, R14 ;  /* 0x000000ffff147224 */ /* 0x000fe200078e000e */
[----:B------:R-:W-:Y:S02]  /*1d60*/  @!P0 LOP3.LUT R20, R7, 0x7ff00000, RZ, 0xc0, !PT ;  /* 0x7ff0000007148812 */ /* 0x000fe400078ec0ff */
[----:B------:R-:W-:Y:S02]  /*1d70*/  @!P2 LOP3.LUT R21, R11, 0x7ff00000, RZ, 0xc0, !PT ;  /* 0x7ff000000b15a812 */ /* 0x000fe400078ec0ff */
[----:B------:R-:W-:Y:S01]  /*1d80*/  DMUL R18, R16, R10 ;  /* 0x0000000a10127228 */ /* 0x000fe20000000000 */
[----:B------:R-:W-:Y:S02]  /*1d90*/  VIADD R23, R20, 0xffffffff ;  /* 0xffffffff14177836 */ /* 0x000fe40000000000 */
[----:B------:R-:W-:-:S05]  /*1da0*/  VIADD R22, R21, 0xffffffff ;  /* 0xffffffff15167836 */ /* 0x000fca0000000000 */
[----:B------:R-:W-:Y:S01]  /*1db0*/  DFMA R14, R18, -R6, R10 ;  /* 0x80000006120e722b */ /* 0x000fe2000000000a */
[----:B------:R-:W-:-:S04]  /*1dc0*/  ISETP.GT.U32.AND P0, PT, R22, 0x7feffffe, PT ;  /* 0x7feffffe1600780c */ /* 0x000fc80003f04070 */
[----:B------:R-:W-:-:S03]  /*1dd0*/  ISETP.GT.U32.OR P0, PT, R23, 0x7feffffe, P0 ;  /* 0x7feffffe1700780c */ /* 0x000fc60000704470 */
[----:B------:R-:W-:-:S10]  /*1de0*/  DFMA R14, R16, R14, R18 ;  /* 0x0000000e100e722b */ /* 0x000fd40000000012 */
[----:B------:R-:W-:Y:S05]  /*1df0*/  @P0 BRA `(.L_x_29) ;  /* 0x00000000006c0947 */ /* 0x000fea0003800000 */
[----:B------:R-:W-:-:S04]  /*1e00*/  LOP3.LUT R16, R3, 0x7ff00000, RZ, 0xc0, !PT ;  /* 0x7ff0000003107812 */ /* 0x000fc800078ec0ff */
[CC--:B------:R-:W-:Y:S02]  /*1e10*/  VIADDMNMX R8, R13.reuse, -R16.reuse, 0xb9600000, !PT ;  /* 0xb96000000d087446 */ /* 0x0c0fe40007800910 */
[----:B------:R-:W-:Y:S02]  /*1e20*/  ISETP.GE.U32.AND P0, PT, R13, R16, PT ;  /* 0x000000100d00720c */ /* 0x000fe40003f06070 */
[----:B------:R-:W-:Y:S02]  /*1e30*/  VIMNMX R8, PT, PT, R8, 0x46a00000, PT ;  /* 0x46a0000008087848 */ /* 0x000fe40003fe0100 */
[----:B------:R-:W-:-:S05]  /*1e40*/  SEL R13, R5, 0x63400000, !P0 ;  /* 0x63400000050d7807 */ /* 0x000fca0004000000 */
[----:B------:R-:W-:Y:S02]  /*1e50*/  IMAD.IADD R13, R8, 0x1, -R13 ;  /* 0x00000001080d7824 */ /* 0x000fe400078e0a0d */
[----:B------:R-:W-:Y:S02]  /*1e60*/  IMAD.MOV.U32 R8, RZ, RZ, RZ ;  /* 0x000000ffff087224 */ /* 0x000fe400078e00ff */
[----:B------:R-:W-:-:S06]  /*1e70*/  VIADD R9, R13, 0x7fe00000 ;  /* 0x7fe000000d097836 */ /* 0x000fcc0000000000 */
[----:B------:R-:W-:-:S10]  /*1e80*/  DMUL R16, R14, R8 ;  /* 0x000000080e107228 */ /* 0x000fd40000000000 */
[----:B------:R-:W-:-:S13]  /*1e90*/  FSETP.GTU.AND P0, PT, |R17|, 1.469367938527859385e-39, PT ;  /* 0x001000001100780b */ /* 0x000fda0003f0c200 */
[----:B------:R-:W-:Y:S05]  /*1ea0*/  @P0 BRA `(.L_x_30) ;  /* 0x0000000000940947 */ /* 0x000fea0003800000 */
[----:B------:R-:W-:Y:S01]  /*1eb0*/  DFMA R6, R14, -R6, R10 ;  /* 0x800000060e06722b */ /* 0x000fe2000000000a */
[----:B------:R-:W-:-:S09]  /*1ec0*/  IMAD.MOV.U32 R8, RZ, RZ, RZ ;  /* 0x000000ffff087224 */ /* 0x000fd200078e00ff */
[C---:B------:R-:W-:Y:S02]  /*1ed0*/  FSETP.NEU.AND P0, PT, R7.reuse, RZ, PT ;  /* 0x000000ff0700720b */ /* 0x040fe40003f0d000 */
[----:B------:R-:W-:-:S04]  /*1ee0*/  LOP3.LUT R5, R7, 0x80000000, R3, 0x48, !PT ;  /* 0x8000000007057812 */ /* 0x000fc800078e4803 */
[----:B------:R-:W-:-:S07]  /*1ef0*/  LOP3.LUT R9, R5, R9, RZ, 0xfc, !PT ;  /* 0x0000000905097212 */ /* 0x000fce00078efcff */
[----:B------:R-:W-:Y:S05]  /*1f00*/  @!P0 BRA `(.L_x_30) ;  /* 0x00000000007c8947 */ /* 0x000fea0003800000 */
[----:B------:R-:W-:Y:S01]  /*1f10*/  IMAD.MOV R3, RZ, RZ, -R13 ;  /* 0x000000ffff037224 */ /* 0x000fe200078e0a0d */
[----:B------:R-:W-:Y:S01]  /*1f20*/  DMUL.RP R8, R14, R8 ;  /* 0x000000080e087228 */ /* 0x000fe20000008000 */
[----:B------:R-:W-:-:S06]  /*1f30*/  IMAD.MOV.U32 R2, RZ, RZ, RZ ;  /* 0x000000ffff027224 */ /* 0x000fcc00078e00ff */
[----:B------:R-:W-:-:S03]  /*1f40*/  DFMA R2, R16, -R2, R14 ;  /* 0x800000021002722b */ /* 0x000fc6000000000e */
[----:B------:R-:W-:-:S03]  /*1f50*/  LOP3.LUT R5, R9, R5, RZ, 0x3c, !PT ;  /* 0x0000000509057212 */ /* 0x000fc600078e3cff */
[----:B------:R-:W-:-:S04]  /*1f60*/  IADD3 R2, PT, PT, -R13, -0x43300000, RZ ;  /* 0xbcd000000d027810 */ /* 0x000fc80007ffe1ff */
[----:B------:R-:W-:-:S04]  /*1f70*/  FSETP.NEU.AND P0, PT, |R3|, R2, PT ;  /* 0x000000020300720b */ /* 0x000fc80003f0d200 */
[----:B------:R-:W-:Y:S02]  /*1f80*/  FSEL R16, R8, R16, !P0 ;  /* 0x0000001008107208 */ /* 0x000fe40004000000 */
[----:B------:R-:W-:Y:S01]  /*1f90*/  FSEL R17, R5, R17, !P0 ;  /* 0x0000001105117208 */ /* 0x000fe20004000000 */
[----:B------:R-:W-:Y:S06]  /*1fa0*/  BRA `(.L_x_30) ;  /* 0x0000000000547947 */ /* 0x000fec0003800000 */
.L_x_29:
[----:B------:R-:W-:-:S14]  /*1fb0*/  DSETP.NAN.AND P0, PT, R8, R8, PT ;  /* 0x000000080800722a */ /* 0x000fdc0003f08000 */
[----:B------:R-:W-:Y:S05]  /*1fc0*/  @P0 BRA `(.L_x_31) ;  /* 0x0000000000440947 */ /* 0x000fea0003800000 */
[----:B------:R-:W-:-:S14]  /*1fd0*/  DSETP.NAN.AND P0, PT, R2, R2, PT ;  /* 0x000000020200722a */ /* 0x000fdc0003f08000 */
[----:B------:R-:W-:Y:S05]  /*1fe0*/  @P0 BRA `(.L_x_32) ;  /* 0x0000000000300947 */ /* 0x000fea0003800000 */
[----:B------:R-:W-:Y:S01]  /*1ff0*/  ISETP.NE.AND P0, PT, R21, R20, PT ;  /* 0x000000141500720c */ /* 0x000fe20003f05270 */
[----:B------:R-:W-:Y:S02]  /*2000*/  IMAD.MOV.U32 R16, RZ, RZ, 0x0 ;  /* 0x00000000ff107424 */ /* 0x000fe400078e00ff */
[----:B------:R-:W-:-:S10]  /*2010*/  IMAD.MOV.U32 R17, RZ, RZ, -0x80000 ;  /* 0xfff80000ff117424 */ /* 0x000fd400078e00ff */
[----:B------:R-:W-:Y:S05]  /*2020*/  @!P0 BRA `(.L_x_30) ;  /* 0x0000000000348947 */ /* 0x000fea0003800000 */
[----:B------:R-:W-:Y:S02]  /*2030*/  ISETP.NE.AND P0, PT, R21, 0x7ff00000, PT ;  /* 0x7ff000001500780c */ /* 0x000fe40003f05270 */
[----:B------:R-:W-:Y:S02]  /*2040*/  LOP3.LUT R17, R9, 0x80000000, R3, 0x48, !PT ;  /* 0x8000000009117812 */ /* 0x000fe400078e4803 */
[----:B------:R-:W-:-:S13]  /*2050*/  ISETP.EQ.OR P0, PT, R20, RZ, !P0 ;  /* 0x000000ff1400720c */ /* 0x000fda0004702670 */
[----:B------:R-:W-:Y:S01]  /*2060*/  @P0 LOP3.LUT R2, R17, 0x7ff00000, RZ, 0xfc, !PT ;  /* 0x7ff0000011020812 */ /* 0x000fe200078efcff */
[----:B------:R-:W-:Y:S02]  /*2070*/  @!P0 IMAD.MOV.U32 R16, RZ, RZ, RZ ;  /* 0x000000ffff108224 */ /* 0x000fe400078e00ff */
[----:B------:R-:W-:Y:S02]  /*2080*/  @P0 IMAD.MOV.U32 R16, RZ, RZ, RZ ;  /* 0x000000ffff100224 */ /* 0x000fe400078e00ff */
[----:B------:R-:W-:Y:S01]  /*2090*/  @P0 IMAD.MOV.U32 R17, RZ, RZ, R2 ;  /* 0x000000ffff110224 */ /* 0x000fe200078e0002 */
[----:B------:R-:W-:Y:S06]  /*20a0*/  BRA `(.L_x_30) ;  /* 0x0000000000147947 */ /* 0x000fec0003800000 */
.L_x_32:
[----:B------:R-:W-:Y:S01]  /*20b0*/  LOP3.LUT R17, R3, 0x80000, RZ, 0xfc, !PT ;  /* 0x0008000003117812 */ /* 0x000fe200078efcff */
[----:B------:R-:W-:Y:S01]  /*20c0*/  IMAD.MOV.U32 R16, RZ, RZ, R2 ;  /* 0x000000ffff107224 */ /* 0x000fe200078e0002 */
[----:B------:R-:W-:Y:S06]  /*20d0*/  BRA `(.L_x_30) ;  /* 0x0000000000087947 */ /* 0x000fec0003800000 */
.L_x_31:
[----:B------:R-:W-:Y:S01]  /*20e0*/  LOP3.LUT R17, R9, 0x80000, RZ, 0xfc, !PT ;  /* 0x0008000009117812 */ /* 0x000fe200078efcff */
[----:B------:R-:W-:-:S07]  /*20f0*/  IMAD.MOV.U32 R16, RZ, RZ, R8 ;  /* 0x000000ffff107224 */ /* 0x000fce00078e0008 */
.L_x_30:
[----:B------:R-:W-:Y:S05]  /*2100*/  BSYNC.RECONVERGENT B1 ;  /* 0x0000000000017941 */ /* 0x000fea0003800200 */
.L_x_28:
[----:B------:R-:W-:Y:S02]  /*2110*/  IMAD.MOV.U32 R13, RZ, RZ, 0x0 ;  /* 0x00000000ff0d7424 */ /* 0x000fe400078e00ff */
[----:B------:R-:W-:Y:S02]  /*2120*/  IMAD.MOV.U32 R2, RZ, RZ, R16 ;  /* 0x000000ffff027224 */ /* 0x000fe400078e0010 */
[----:B------:R-:W-:Y:S01]  /*2130*/  IMAD.MOV.U32 R3, RZ, RZ, R17 ;  /* 0x000000ffff037224 */ /* 0x000fe200078e0011 */
[----:B------:R-:W-:Y:S06]  /*2140*/  RET.REL.NODEC R12 `(cuResize_fp) ;  /* 0xffffffdc0cac7950 */ /* 0x000fec0003c3ffff */
        .weak           $__internal_1_$__cuda_sm3x_div_rn_noftz_f32_slowpath
        .type           $__internal_1_$__cuda_sm3x_div_rn_noftz_f32_slowpath,@function
        .size           $__internal_1_$__cuda_sm3x_div_rn_noftz_f32_slowpath,(.L_x_102 - $__internal_1_$__cuda_sm3x_div_rn_noftz_f32_slowpath)
$__internal_1_$__cuda_sm3x_div_rn_noftz_f32_slowpath:
[----:B------:R-:W-:Y:S01]  /*2150*/  SHF.R.U32.HI R5, RZ, 0x17, R7 ;  /* 0x00000017ff057819 */ /* 0x000fe20000011607 */
[----:B------:R-:W-:Y:S01]  /*2160*/  BSSY.RECONVERGENT B1, `(.L_x_33) ;  /* 0x0000064000017945 */ /* 0x000fe20003800200 */
[--C-:B------:R-:W-:Y:S02]  /*2170*/  SHF.R.U32.HI R3, RZ, 0x17, R0.reuse ;  /* 0x00000017ff037819 */ /* 0x100fe40000011600 */
[----:B------:R-:W-:Y:S01]  /*2180*/  LOP3.LUT R11, R5, 0xff, RZ, 0xc0, !PT ;  /* 0x000000ff050b7812 */ /* 0x000fe200078ec0ff */
[----:B------:R-:W-:Y:S01]  /*2190*/  IMAD.MOV.U32 R5, RZ, RZ, R0 ;  /* 0x000000ffff057224 */ /* 0x000fe200078e0000 */
[----:B------:R-:W-:-:S03]  /*21a0*/  LOP3.LUT R8, R3, 0xff, RZ, 0xc0, !PT ;  /* 0x000000ff03087812 */ /* 0x000fc600078ec0ff */
[----:B------:R-:W-:Y:S02]  /*21b0*/  VIADD R10, R11, 0xffffffff ;  /* 0xffffffff0b0a7836 */ /* 0x000fe40000000000 */
[----:B------:R-:W-:-:S03]  /*21c0*/  VIADD R9, R8, 0xffffffff ;  /* 0xffffffff08097836 */ /* 0x000fc60000000000 */
[----:B------:R-:W-:-:S04]  /*21d0*/  ISETP.GT.U32.AND P0, PT, R10, 0xfd, PT ;  /* 0x000000fd0a00780c */ /* 0x000fc80003f04070 */
[----:B------:R-:W-:-:S13]  /*21e0*/  ISETP.GT.U32.OR P0, PT, R9, 0xfd, P0 ;  /* 0x000000fd0900780c */ /* 0x000fda0000704470 */
[----:B------:R-:W-:Y:S01]  /*21f0*/  @!P0 IMAD.MOV.U32 R6, RZ, RZ, RZ ;  /* 0x000000ffff068224 */ /* 0x000fe200078e00ff */
[----:B------:R-:W-:Y:S06]  /*2200*/  @!P0 BRA `(.L_x_34) ;  /* 0x0000000000608947 */ /* 0x000fec0003800000 */
[----:B------:R-:W-:Y:S01]  /*2210*/  FSETP.GTU.FTZ.AND P0, PT, |R0|, +INF , PT ;  /* 0x7f8000000000780b */ /* 0x000fe20003f1c200 */
[----:B------:R-:W-:Y:S01]  /*2220*/  IMAD.MOV.U32 R3, RZ, RZ, R7 ;  /* 0x000000ffff037224 */ /* 0x000fe200078e0007 */
[----:B------:R-:W-:-:S04]  /*2230*/  FSETP.GTU.FTZ.AND P1, PT, |R7|, +INF , PT ;  /* 0x7f8000000700780b */ /* 0x000fc80003f3c200 */
[----:B------:R-:W-:-:S13]  /*2240*/  PLOP3.LUT P0, PT, P0, P1, PT, 0xf8, 0x8f ;  /* 0x00000000008f781c */ /* 0x000fda0000703f70 */
[----:B------:R-:W-:Y:S05]  /*2250*/  @P0 BRA `(.L_x_35) ;  /* 0x00000004004c0947 */ /* 0x000fea0003800000 */
[----:B------:R-:W-:-:S13]  /*2260*/  LOP3.LUT P0, RZ, R7, 0x7fffffff, R5, 0xc8, !PT ;  /* 0x7fffffff07ff7812 */ /* 0x000fda000780c805 */
[----:B------:R-:W-:Y:S05]  /*2270*/  @!P0 BRA `(.L_x_36) ;  /* 0x00000004003c8947 */ /* 0x000fea0003800000 */
[C---:B------:R-:W-:Y:S02]  /*2280*/  FSETP.NEU.FTZ.AND P1, PT, |R0|.reuse, +INF , PT ;  /* 0x7f8000000000780b */ /* 0x040fe40003f3d200 */
[----:B------:R-:W-:Y:S02]  /*2290*/  FSETP.NEU.FTZ.AND P2, PT, |R3|, +INF , PT ;  /* 0x7f8000000300780b */ /* 0x000fe40003f5d200 */
[----:B------:R-:W-:-:S11]  /*22a0*/  FSETP.NEU.FTZ.AND P0, PT, |R0|, +INF , PT ;  /* 0x7f8000000000780b */ /* 0x000fd60003f1d200 */
[----:B------:R-:W-:Y:S05]  /*22b0*/  @!P2 BRA !P1, `(.L_x_36) ;  /* 0x00000004002ca947 */ /* 0x000fea0004800000 */
[----:B------:R-:W-:-:S04]  /*22c0*/  LOP3.LUT P1, RZ, R5, 0x7fffffff, RZ, 0xc0, !PT ;  /* 0x7fffffff05ff7812 */ /* 0x000fc8000782c0ff */
[----:B------:R-:W-:-:S13]  /*22d0*/  PLOP3.LUT P1, PT, P2, P1, PT, 0x2f, 0xf2 ;  /* 0x0000000000f2781c */ /* 0x000fda0001722577 */
[----:B------:R-:W-:Y:S05]  /*22e0*/  @P1 BRA `(.L_x_37) ;  /* 0x0000000400181947 */ /* 0x000fea0003800000 */
[----:B------:R-:W-:-:S04]  /*22f0*/  LOP3.LUT P1, RZ, R7, 0x7fffffff, RZ, 0xc0, !PT ;  /* 0x7fffffff07ff7812 */ /* 0x000fc8000782c0ff */
[----:B------:R-:W-:-:S13]  /*2300*/  PLOP3.LUT P0, PT, P0, P1, PT, 0x2f, 0xf2 ;  /* 0x0000000000f2781c */ /* 0x000fda0000702577 */
[----:B------:R-:W-:Y:S05]  /*2310*/  @P0 BRA `(.L_x_38) ;  /* 0x0000000400000947 */ /* 0x000fea0003800000 */
[----:B------:R-:W-:Y:S02]  /*2320*/  ISETP.GE.AND P0, PT, R9, RZ, PT ;  /* 0x000000ff0900720c */ /* 0x000fe40003f06270 */
[----:B------:R-:W-:-:S11]  /*2330*/  ISETP.GE.AND P1, PT, R10, RZ, PT ;  /* 0x000000ff0a00720c */ /* 0x000fd60003f26270 */
[----:B------:R-:W-:Y:S02]  /*2340*/  @P0 IMAD.MOV.U32 R6, RZ, RZ, RZ ;  /* 0x000000ffff060224 */ /* 0x000fe400078e00ff */
[----:B------:R-:W-:Y:S01]  /*2350*/  @!P0 FFMA R5, R0, 1.84467440737095516160e+19, RZ ;  /* 0x5f80000000058823 */ /* 0x000fe200000000ff */
[----:B------:R-:W-:Y:S02]  /*2360*/  @!P0 IMAD.MOV.U32 R6, RZ, RZ, -0x40 ;  /* 0xffffffc0ff068424 */ /* 0x000fe400078e00ff */
[----:B------:R-:W-:Y:S02]  /*2370*/  @!P1 FFMA R7, R3, 1.84467440737095516160e+19, RZ ;  /* 0x5f80000003079823 */ /* 0x000fe400000000ff */
[----:B------:R-:W-:-:S07]  /*2380*/  @!P1 VIADD R6, R6, 0x40 ;  /* 0x0000004006069836 */ /* 0x000fce0000000000 */
.L_x_34:
[----:B------:R-:W-:Y:S01]  /*2390*/  LEA R0, R11, 0xc0800000, 0x17 ;  /* 0xc08000000b007811 */ /* 0x000fe200078eb8ff */
[----:B------:R-:W-:Y:S01]  /*23a0*/  VIADD R8, R8, 0xffffff81 ;  /* 0xffffff8108087836 */ /* 0x000fe20000000000 */
[----:B------:R-:W-:Y:S03]  /*23b0*/  BSSY.RECONVERGENT B2, `(.L_x_39) ;  /* 0x0000035000027945 */ /* 0x000fe60003800200 */
[----:B------:R-:W-:Y:S02]  /*23c0*/  IMAD.IADD R7, R7, 0x1, -R0 ;  /* 0x0000000107077824 */ /* 0x000fe400078e0a00 */
[C---:B------:R-:W-:Y:S01]  /*23d0*/  IMAD R0, R8.reuse, -0x800000, R5 ;  /* 0xff80000008007824 */ /* 0x040fe200078e0205 */
[----:B------:R-:W-:Y:S01]  /*23e0*/  IADD3 R5, PT, PT, R8, 0x7f, -R11 ;  /* 0x0000007f08057810 */ /* 0x000fe20007ffe80b */
[----:B------:R-:W0:Y:S01]  /*23f0*/  MUFU.RCP R3, R7 ;  /* 0x0000000700037308 */ /* 0x000e220000001000 */
[----:B------:R-:W-:-:S03]  /*2400*/  FADD.FTZ R9, -R7, -RZ ;  /* 0x800000ff07097221 */ /* 0x000fc60000010100 */
[----:B------:R-:W-:Y:S02]  /*2410*/  IMAD.IADD R5, R5, 0x1, R6 ;  /* 0x0000000105057824 */ /* 0x000fe400078e0206 */
[----:B0-----:R-:W-:-:S04]  /*2420*/  FFMA R10, R3, R9, 1 ;  /* 0x3f800000030a7423 */ /* 0x001fc80000000009 */
[----:B------:R-:W-:-:S04]  /*2430*/  FFMA R12, R3, R10, R3 ;  /* 0x0000000a030c7223 */ /* 0x000fc80000000003 */
[----:B------:R-:W-:-:S04]  /*2440*/  FFMA R3, R0, R12, RZ ;  /* 0x0000000c00037223 */ /* 0x000fc800000000ff */
[----:B------:R-:W-:-:S04]  /*2450*/  FFMA R10, R9, R3, R0 ;  /* 0x00000003090a7223 */ /* 0x000fc80000000000 */
[----:B------:R-:W-:-:S04]  /*2460*/  FFMA R13, R12, R10, R3 ;  /* 0x0000000a0c0d7223 */ /* 0x000fc80000000003 */
[----:B------:R-:W-:-:S04]  /*2470*/  FFMA R10, R9, R13, R0 ;  /* 0x0000000d090a7223 */ /* 0x000fc80000000000 */
[----:B------:R-:W-:-:S05]  /*2480*/  FFMA R0, R12, R10, R13 ;  /* 0x0000000a0c007223 */ /* 0x000fca000000000d */
[----:B------:R-:W-:-:S04]  /*2490*/  SHF.R.U32.HI R3, RZ, 0x17, R0 ;  /* 0x00000017ff037819 */ /* 0x000fc80000011600 */
[----:B------:R-:W-:-:S05]  /*24a0*/  LOP3.LUT R3, R3, 0xff, RZ, 0xc0, !PT ;  /* 0x000000ff03037812 */ /* 0x000fca00078ec0ff */
[----:B------:R-:W-:-:S04]  /*24b0*/  IMAD.IADD R7, R3, 0x1, R5 ;  /* 0x0000000103077824 */ /* 0x000fc800078e0205 */
[----:B------:R-:W-:-:S05]  /*24c0*/  VIADD R3, R7, 0xffffffff ;  /* 0xffffffff07037836 */ /* 0x000fca0000000000 */
[----:B------:R-:W-:-:S13]  /*24d0*/  ISETP.GE.U32.AND P0, PT, R3, 0xfe, PT ;  /* 0x000000fe0300780c */ /* 0x000fda0003f06070 */
[----:B------:R-:W-:Y:S05]  /*24e0*/  @!P0 BRA `(.L_x_40) ;  /* 0x0000000000808947 */ /* 0x000fea0003800000 */
[----:B------:R-:W-:-:S13]  /*24f0*/  ISETP.GT.AND P0, PT, R7, 0xfe, PT ;  /* 0x000000fe0700780c */ /* 0x000fda0003f04270 */
[----:B------:R-:W-:Y:S05]  /*2500*/  @P0 BRA `(.L_x_41) ;  /* 0x00000000006c0947 */ /* 0x000fea0003800000 */
[----:B------:R-:W-:-:S13]  /*2510*/  ISETP.GE.AND P0, PT, R7, 0x1, PT ;  /* 0x000000010700780c */ /* 0x000fda0003f06270 */
[----:B------:R-:W-:Y:S05]  /*2520*/  @P0 BRA `(.L_x_42) ;  /* 0x0000000000740947 */ /* 0x000fea0003800000 */
[----:B------:R-:W-:Y:S02]  /*2530*/  ISETP.GE.AND P0, PT, R7, -0x18, PT ;  /* 0xffffffe80700780c */ /* 0x000fe40003f06270 */
[----:B------:R-:W-:-:S11]  /*2540*/  LOP3.LUT R0, R0, 0x80000000, RZ, 0xc0, !PT ;  /* 0x8000000000007812 */ /* 0x000fd600078ec0ff */
[----:B------:R-:W-:Y:S05]  /*2550*/  @!P0 BRA `(.L_x_42) ;  /* 0x0000000000688947 */ /* 0x000fea0003800000 */
[CCC-:B------:R-:W-:Y:S01]  /*2560*/  FFMA.RZ R3, R12.reuse, R10.reuse, R13.reuse ;  /* 0x0000000a0c037223 */ /* 0x1c0fe2000000c00d */
[C---:B------:R-:W-:Y:S02]  /*2570*/  VIADD R8, R7.reuse, 0x20 ;  /* 0x0000002007087836 */ /* 0x040fe40000000000 */
[CCC-:B------:R-:W-:Y:S01]  /*2580*/  FFMA.RM R6, R12.reuse, R10.reuse, R13.reuse ;  /* 0x0000000a0c067223 */ /* 0x1c0fe2000000400d */
[----:B------:R-:W-:Y:S02]  /*2590*/  ISETP.NE.AND P2, PT, R7, RZ, PT ;  /* 0x000000ff0700720c */ /* 0x000fe40003f45270 */
[----:B------:R-:W-:Y:S01]  /*25a0*/  LOP3.LUT R5, R3, 0x7fffff, RZ, 0xc0, !PT ;  /* 0x007fffff03057812 */ /* 0x000fe200078ec0ff */
[----:B------:R-:W-:Y:S01]  /*25b0*/  FFMA.RP R3, R12, R10, R13 ;  /* 0x0000000a0c037223 */ /* 0x000fe2000000800d */
[----:B------:R-:W-:Y:S01]  /*25c0*/  ISETP.NE.AND P1, PT, R7, RZ, PT ;  /* 0x000000ff0700720c */ /* 0x000fe20003f25270 */
[----:B------:R-:W-:Y:S01]  /*25d0*/  IMAD.MOV R7, RZ, RZ, -R7 ;  /* 0x000000ffff077224 */ /* 0x000fe200078e0a07 */
[----:B------:R-:W-:-:S02]  /*25e0*/  LOP3.LUT R5, R5, 0x800000, RZ, 0xfc, !PT ;  /* 0x0080000005057812 */ /* 0x000fc400078efcff */
[----:B------:R-:W-:Y:S02]  /*25f0*/  FSETP.NEU.FTZ.AND P0, PT, R3, R6, PT ;  /* 0x000000060300720b */ /* 0x000fe40003f1d000 */
[----:B------:R-:W-:Y:S02]  /*2600*/  SHF.L.U32 R8, R5, R8, RZ ;  /* 0x0000000805087219 */ /* 0x000fe400000006ff */
[----:B------:R-:W-:Y:S02]  /*2610*/  SEL R6, R7, RZ, P2 ;  /* 0x000000ff07067207 */ /* 0x000fe40001000000 */
[----:B------:R-:W-:Y:S02]  /*2620*/  ISETP.NE.AND P1, PT, R8, RZ, P1 ;  /* 0x000000ff0800720c */ /* 0x000fe40000f25270 */
[----:B------:R-:W-:Y:S02]  /*2630*/  SHF.R.U32.HI R6, RZ, R6, R5 ;  /* 0x00000006ff067219 */ /* 0x000fe40000011605 */
[----:B------:R-:W-:-:S02]  /*2640*/  PLOP3.LUT P0, PT, P0, P1, PT, 0xf8, 0x8f ;  /* 0x00000000008f781c */ /* 0x000fc40000703f70 */
[----:B------:R-:W-:Y:S02]  /*2650*/  SHF.R.U32.HI R8, RZ, 0x1, R6 ;  /* 0x00000001ff087819 */ /* 0x000fe40000011606 */
[----:B------:R-:W-:-:S04]  /*2660*/  SEL R3, RZ, 0x1, !P0 ;  /* 0x00000001ff037807 */ /* 0x000fc80004000000 */
[----:B------:R-:W-:-:S04]  /*2670*/  LOP3.LUT R3, R3, 0x1, R8, 0xf8, !PT ;  /* 0x0000000103037812 */ /* 0x000fc800078ef808 */
[----:B------:R-:W-:-:S05]  /*2680*/  LOP3.LUT R3, R3, R6, RZ, 0xc0, !PT ;  /* 0x0000000603037212 */ /* 0x000fca00078ec0ff */
[----:B------:R-:W-:-:S05]  /*2690*/  IMAD.IADD R3, R8, 0x1, R3 ;  /* 0x0000000108037824 */ /* 0x000fca00078e0203 */
[----:B------:R-:W-:Y:S01]  /*26a0*/  LOP3.LUT R0, R3, R0, RZ, 0xfc, !PT ;  /* 0x0000000003007212 */ /* 0x000fe200078efcff */
[----:B------:R-:W-:Y:S06]  /*26b0*/  BRA `(.L_x_42) ;  /* 0x0000000000107947 */ /* 0x000fec0003800000 */
.L_x_41:
[----:B------:R-:W-:-:S04]  /*26c0*/  LOP3.LUT R0, R0, 0x80000000, RZ, 0xc0, !PT ;  /* 0x8000000000007812 */ /* 0x000fc800078ec0ff */
[----:B------:R-:W-:Y:S01]  /*26d0*/  LOP3.LUT R0, R0, 0x7f800000, RZ, 0xfc, !PT ;  /* 0x7f80000000007812 */ /* 0x000fe200078efcff */
[----:B------:R-:W-:Y:S06]  /*26e0*/  BRA `(.L_x_42) ;  /* 0x0000000000047947 */ /* 0x000fec0003800000 */
.L_x_40:
[----:B------:R-:W-:-:S07]  /*26f0*/  IMAD R0, R5, 0x800000, R0 ;  /* 0x0080000005007824 */ /* 0x000fce00078e0200 */
.L_x_42:
[----:B------:R-:W-:Y:S05]  /*2700*/  BSYNC.RECONVERGENT B2 ;  /* 0x0000000000027941 */ /* 0x000fea0003800200 */
.L_x_39:
[----:B------:R-:W-:Y:S05]  /*2710*/  BRA `(.L_x_43) ;  /* 0x0000000000207947 */ /* 0x000fea0003800000 */
.L_x_38:
[----:B------:R-:W-:-:S04]  /*2720*/  LOP3.LUT R0, R7, 0x80000000, R5, 0x48, !PT ;  /* 0x8000000007007812 */ /* 0x000fc800078e4805 */
[----:B------:R-:W-:Y:S01]  /*2730*/  LOP3.LUT R0, R0, 0x7f800000, RZ, 0xfc, !PT ;  /* 0x7f80000000007812 */ /* 0x000fe200078efcff */
[----:B------:R-:W-:Y:S06]  /*2740*/  BRA `(.L_x_43) ;  /* 0x0000000000147947 */ /* 0x000fec0003800000 */
.L_x_37:
[----:B------:R-:W-:Y:S01]  /*2750*/  LOP3.LUT R0, R7, 0x80000000, R5, 0x48, !PT ;  /* 0x8000000007007812 */ /* 0x000fe200078e4805 */
[----:B------:R-:W-:Y:S06]  /*2760*/  BRA `(.L_x_43) ;  /* 0x00000000000c7947 */ /* 0x000fec0003800000 */
.L_x_36:
[----:B------:R-:W0:Y:S01]  /*2770*/  MUFU.RSQ R0, -QNAN ;  /* 0xffc0000000007908 */ /* 0x000e220000001400 */
[----:B------:R-:W-:Y:S05]  /*2780*/  BRA `(.L_x_43) ;  /* 0x0000000000047947 */ /* 0x000fea0003800000 */
.L_x_35:
[----:B------:R-:W-:-:S07]  /*2790*/  FADD.FTZ R0, R0, R3 ;  /* 0x0000000300007221 */ /* 0x000fce0000010000 */
.L_x_43:
[----:B------:R-:W-:Y:S05]  /*27a0*/  BSYNC.RECONVERGENT B1 ;  /* 0x0000000000017941 */ /* 0x000fea0003800200 */
.L_x_33:
[----:B------:R-:W-:-:S04]  /*27b0*/  IMAD.MOV.U32 R3, RZ, RZ, 0x0 ;  /* 0x00000000ff037424 */ /* 0x000fc800078e00ff */
[----:B0-----:R-:W-:Y:S05]  /*27c0*/  RET.REL.NODEC R2 `(cuResize_fp) ;  /* 0xffffffd8020c7950 */ /* 0x001fea0003c3ffff */
.L_x_44:
[----:B------:R-:W-:-:S00]  /*27d0*/  BRA `(.L_x_44) ;  /* 0xfffffffc00fc7947 */ /* 0x000fc0000383ffff */
[----:B------:R-:W-:-:S00]  /*27e0*/  NOP ;  /* 0x0000000000007918 */ /* 0x000fc00000000000 */
        /* <DEDUP_REMOVED lines=9> */
.L_x_102:


//--------------------- .text.cuResize            --------------------------
	.section	.text.cuResize,"ax",@progbits
	.align	128
        .global         cuResize
        .type           cuResize,@function
        .size           cuResize,(.L_x_104 - cuResize)
        .other          cuResize,@"STO_CUDA_ENTRY STV_DEFAULT"
cuResize:
.text.cuResize:
        /* <DEDUP_REMOVED lines=129> */
[----:B------:R-:W-:-:S05]  /*0810*/  IMAD.SHL.U32 R8, R6, 0x80, RZ ;  /* 0x0000008006087824 */ /* 0x000fca00078e00ff */
[----:B------:R-:W-:-:S04]  /*0820*/  LOP3.LUT R9, R8, 0x3fffff80, RZ, 0xc0, !PT ;  /* 0x3fffff8008097812 */ /* 0x000fc800078ec0ff */
[----:B------:R-:W-:-:S03]  /*0830*/  LOP3.LUT R13, R9, 0x40000000, RZ, 0xfc, !PT ;  /* 0x40000000090d7812 */ /* 0x000fc600078efcff */
[C---:B------:R-:W-:Y:S01]  /*0840*/  @P1 VIADD R8, R10.reuse, 0xffffff83 ;  /* 0xffffff830a081836 */ /* 0x040fe20000000000 */
[----:B------:R-:W-:-:S04]  /*0850*/  @P1 IADD3 R9, PT, PT, -R10, 0xbd, RZ ;  /* 0x000000bd0a091810 */ /* 0x000fc80007ffe1ff */
[--C-:B------:R-:W-:Y:S02]  /*0860*/  @P1 SHF.L.U64.HI R8, RZ, R8, R13.reuse ;  /* 0x00000008ff081219 */ /* 0x100fe4000001020d */
[----:B------:R-:W-:Y:S02]  /*0870*/  @P1 SHF.R.U64 R11, RZ, R9, R13 ;  /* 0x00000009ff0b1219 */ /* 0x000fe4000000120d */
[----:B------:R-:W-:-:S07]  /*0880*/  @P1 SHF.R.U32.HI R12, RZ, 0x1f, R8 ;  /* 0x0000001fff0c1819 */ /* 0x000fce0000011608 */
.L_x_48:
[----:B------:R-:W-:Y:S05]  /*0890*/  BSYNC.RECONVERGENT B1 ;  /* 0x0000000000017941 */ /* 0x000fea0003800200 */
.L_x_47:
[----:B------:R-:W-:-:S04]  /*08a0*/  IMAD.IADD R12, R11, 0x1, R12 ;  /* 0x000000010b0c7824 */ /* 0x000fc800078e020c */
[----:B------:R-:W-:-:S04]  /*08b0*/  @!P2 IMAD.MOV R12, RZ, RZ, -R12 ;  /* 0x000000ffff0ca224 */ /* 0x000fc800078e0a0c */
[----:B------:R-:W-:-:S07]  /*08c0*/  VIADD R12, R12, 0xffffffff ;  /* 0xffffffff0c0c7836 */ /* 0x000fce0000000000 */
.L_x_46:
[----:B------:R-:W-:Y:S05]  /*08d0*/  BSYNC.RECONVERGENT B0 ;  /* 0x0000000000007941 */ /* 0x000fea0003800200 */
.L_x_45:
        /* <DEDUP_REMOVED lines=27> */
.L_x_52:
[----:B-1----:R-:W-:Y:S05]  /*0a90*/  BSYNC.RECONVERGENT B1 ;  /* 0x0000000000017941 */ /* 0x002fea0003800200 */
.L_x_51:
[----:B------:R-:W-:-:S04]  /*0aa0*/  IMAD.IADD R10, R11, 0x1, R10 ;  /* 0x000000010b0a7824 */ /* 0x000fc800078e020a */
[----:B------:R-:W-:-:S04]  /*0ab0*/  @!P2 IMAD.MOV R10, RZ, RZ, -R10 ;  /* 0x000000ffff0aa224 */ /* 0x000fc800078e0a0a */
[----:B------:R-:W-:-:S07]  /*0ac0*/  VIADD R10, R10, 0xffffffff ;  /* 0xffffffff0a0a7836 */ /* 0x000fce0000000000 */
.L_x_50:
[----:B-1----:R-:W-:Y:S05]  /*0ad0*/  BSYNC.RECONVERGENT B0 ;  /* 0x0000000000007941 */ /* 0x002fea0003800200 */
.L_x_49:
        /* <DEDUP_REMOVED lines=62> */
.L_x_56:
[----:B------:R-:W-:Y:S05]  /*0ec0*/  BSYNC.RECONVERGENT B1 ;  /* 0x0000000000017941 */ /* 0x000fea0003800200 */
.L_x_55:
        /* <DEDUP_REMOVED lines=10> */
.L_x_54:
[----:B------:R-:W-:Y:S05]  /*0f70*/  BSYNC.RECONVERGENT B0 ;  /* 0x0000000000007941 */ /* 0x000fea0003800200 */
.L_x_53:
        /* <DEDUP_REMOVED lines=22> */
.L_x_60:
[----:B------:R-:W-:Y:S05]  /*10e0*/  BSYNC.RECONVERGENT B1 ;  /* 0x0000000000017941 */ /* 0x000fea0003800200 */
.L_x_59:
        /* <DEDUP_REMOVED lines=10> */
.L_x_58:
[----:B------:R-:W-:Y:S05]  /*1190*/  BSYNC.RECONVERGENT B0 ;  /* 0x0000000000007941 */ /* 0x000fea0003800200 */
.L_x_57:
        /* <DEDUP_REMOVED lines=22> */
[----:B------:R-:W-:-:S04]  /*1300*/  PRMT R6, RZ, 0x7610, R6 ;  /* 0x00007610ff067816 */ /* 0x000fc80000000006 */
[----:B------:R-:W-:-:S13]  /*1310*/  FSETP.NAN.AND P0, PT, |R7|, |R7|, PT ;  /* 0x400000070700720b */ /* 0x000fda0003f08200 */
[----:B------:R-:W-:Y:S05]  /*1320*/  @P0 BRA `(.L_x_62) ;  /* 0x0000000000640947 */ /* 0x000fea0003800000 */
[----:B------:R-:W-:Y:S01]  /*1330*/  FSETP.GE.AND P0, PT, R7, 9.22337203685477580800e+18, PT ;  /* 0x5f0000000700780b */ /* 0x000fe20003f06000 */
[----:B------:R-:W-:-:S12]  /*1340*/  IMAD.MOV.U32 R6, RZ, RZ, 0xff ;  /* 0x000000ffff067424 */ /* 0x000fd800078e00ff */
[----:B------:R-:W-:Y:S05]  /*1350*/  @P0 BRA `(.L_x_62) ;  /* 0x0000000000580947 */ /* 0x000fea0003800000 */
[----:B------:R-:W-:Y:S02]  /*1360*/  FSETP.GTU.AND P0, PT, R7, -9.22337203685477580800e+18, PT ;  /* 0xdf0000000700780b */ /* 0x000fe40003f0c000 */
[----:B------:R-:W-:-:S11]  /*1370*/  PRMT R6, RZ, 0x7610, R6 ;  /* 0x00007610ff067816 */ /* 0x000fd60000000006 */
        /* <DEDUP_REMOVED lines=17> */
.L_x_64:
[----:B------:R-:W-:Y:S05]  /*1490*/  BSYNC.RECONVERGENT B1 ;  /* 0x0000000000017941 */ /* 0x000fea0003800200 */
.L_x_63:
[----:B------:R-:W-:-:S04]  /*14a0*/  IMAD.IADD R6, R9, 0x1, R8 ;  /* 0x0000000109067824 */ /* 0x000fc800078e0208 */
[----:B------:R-:W-:-:S07]  /*14b0*/  @!P1 IMAD.MOV R6, RZ, RZ, -R6 ;  /* 0x000000ffff069224 */ /* 0x000fce00078e0a06 */
.L_x_62:
[----:B------:R-:W-:Y:S05]  /*14c0*/  BSYNC.RECONVERGENT B0 ;  /* 0x0000000000007941 */ /* 0x000fea0003800200 */
.L_x_61:
[----:B------:R-:W1:Y:S01]  /*14d0*/  LDCU.64 UR10, c[0x0][0x388] ;  /* 0x00007100ff0a77ac */ /* 0x000e620008000a00 */
[----:B------:R-:W-:-:S04]  /*14e0*/  IMAD R0, R3, UR5, R0 ;  /* 0x0000000503007c24 */ /* 0x000fc8000f8e0200 */
[----:B------:R-:W-:-:S04]  /*14f0*/  IMAD R5, R2, R5, R0 ;  /* 0x0000000502057224 */ /* 0x000fc800078e0200 */
[----:B------:R-:W-:-:S05]  /*1500*/  IMAD R5, R4, UR6, R5 ;  /* 0x0000000604057c24 */ /* 0x000fca000f8e0205 */
[----:B-1----:R-:W-:-:S04]  /*1510*/  IADD3 R2, P0, PT, R5, UR10, RZ ;  /* 0x0000000a05027c10 */ /* 0x002fc8000ff1e0ff */
[----:B------:R-:W-:-:S05]  /*1520*/  LEA.HI.X.SX32 R3, R5, UR11, 0x1, P0 ;  /* 0x0000000b05037c11 */ /* 0x000fca00080f0eff */
[----:B------:R-:W-:Y:S01]  /*1530*/  STG.E.U8 desc[UR8][R2.64], R6 ;  /* 0x0000000602007986 */ /* 0x000fe2000c101108 */
[----:B------:R-:W-:Y:S05]  /*1540*/  EXIT ;  /* 0x000000000000794d */ /* 0x000fea0003800000 */
.L_x_65:
        /* <DEDUP_REMOVED lines=11> */
.L_x_104:


//--------------------- .text.cuResize_xyz        --------------------------
	.section	.text.cuResize_xyz,"ax",@progbits
	.align	128
        .global         cuResize_xyz
        .type           cuResize_xyz,@function
        .size           cuResize_xyz,(.L_x_105 - cuResize_xyz)
        .other          cuResize_xyz,@"STO_CUDA_ENTRY STV_DEFAULT"
cuResize_xyz:
.text.cuResize_xyz:
[----:B------:R-:W-:Y:S01]  /*0000*/  LDC R1, c[0x0][0x37c] ;  /* 0x0000df00ff017b82 */ /* 0x000fe20000000800 */
[----:B------:R-:W0:Y:S07]  /*0010*/  S2R R0, SR_TID.X ;  /* 0x0000000000007919 */ /* 0x000e2e0000002100 */
[----:B------:R-:W1:Y:S01]  /*0020*/  LDC R3, c[0x0][0x394] ;  /* 0x0000e500ff037b82 */ /* 0x000e620000000800 */
[----:B------:R-:W1:Y:S02]  /*0030*/  LDCU UR5, c[0x0][0x39c] ;  /* 0x00007380ff0577ac */ /* 0x000e640008000800 */
[----:B-1----:R-:W-:-:S02]  /*0040*/  ISETP.LE.AND P0, PT, R3, UR5, PT ;  /* 0x0000000503007c0c */ /* 0x002fc4000bf03270 */
[----:B0-----:R-:W-:-:S13]  /*0050*/  ISETP.GE.U32.AND P1, PT, R0, R3, PT ;  /* 0x000000030000720c */ /* 0x001fda0003f26070 */
[----:B------:R-:W-:Y:S05]  /*0060*/  @!P0 EXIT P1 ;  /* 0x000000000000894d */ /* 0x000fea0000800000 */
[----:B------:R-:W0:Y:S01]  /*0070*/  S2UR UR4, SR_CTAID.X ;  /* 0x00000000000479c3 */ /* 0x000e220000002500 */
[----:B------:R-:W1:Y:S01]  /*0080*/  LDCU UR6, c[0x0][0x3a0] ;  /* 0x00007400ff0677ac */ /* 0x000e620008000800 */
[----:B------:R-:W-:Y:S01]  /*0090*/  IMAD.MOV.U32 R12, RZ, RZ, -0x1 ;  /* 0xffffffffff0c7424 */ /* 0x000fe200078e00ff */
[----:B-1----:R-:W-:Y:S08]  /*00a0*/  F2F.F64.F32 R4, UR6 ;  /* 0x0000000600047d10 */ /* 0x002ff00008201800 */
[----:B0-----:R-:W0:Y:S02]  /*00b0*/  I2F.F64.U32 R6, UR4 ;  /* 0x0000000400067d12 */ /* 0x001e240008201800 */
[----:B0-----:R-:W-:-:S08]  /*00c0*/  DADD R6, R6, 0.5 ;  /* 0x3fe0000006067429 */ /* 0x001fd00000000000 */
[----:B------:R-:W-:-:S10]  /*00d0*/  DMUL R4, R4, R6 ;  /* 0x0000000604047228 */ /* 0x000fd40000000000 */
[----:B------:R-:W0:Y:S02]  /*00e0*/  F2F.F32.F64 R4, R4 ;  /* 0x0000000400047310 */ /* 0x000e240000301000 */
[----:B0-----:R-:W-:-:S13]  /*00f0*/  FSETP.NAN.AND P0, PT, |R4|, |R4|, PT ;  /* 0x400000040400720b */ /* 0x001fda0003f08200 */
        /* <DEDUP_REMOVED lines=8> */
[----:B------:R-:W-:Y:S01]  /*0180*/  IMAD.MOV.U32 R7, RZ, RZ, RZ ;  /* 0x000000ffff077224 */ /* 0x000fe200078e00ff */
[----:B------:R-:W-:Y:S01]  /*0190*/  ISETP.GE.AND P1, PT, R4, RZ, PT ;  /* 0x000000ff0400720c */ /* 0x000fe20003f26270 */
[----:B------:R-:W-:Y:S01]  /*01a0*/  IMAD.MOV.U32 R12, RZ, RZ, RZ ;  /* 0x000000ffff0c7224 */ /* 0x000fe200078e00ff */
        /* <DEDUP_REMOVED lines=13> */
.L_x_67:
[----:B------:R-:W-:-:S04]  /*0280*/  IMAD.IADD R12, R7, 0x1, R12 ;  /* 0x00000001070c7824 */ /* 0x000fc800078e020c */
[----:B------:R-:W-:-:S04]  /*0290*/  @!P1 IMAD.MOV R12, RZ, RZ, -R12 ;  /* 0x000000ffff0c9224 */ /* 0x000fc800078e0a0c */
[----:B------:R-:W-:-:S07]  /*02a0*/  VIADD R12, R12, 0xffffffff ;  /* 0xffffffff0c0c7836 */ /* 0x000fce0000000000 */
.L_x_66:
[----:B------:R-:W0:Y:S01]  /*02b0*/  S2R R5, SR_CTAID.Y ;  /* 0x0000000000057919 */ /* 0x000e220000002600 */
[----:B------:R-:W0:Y:S01]  /*02c0*/  LDC R2, c[0x0][0x398] ;  /* 0x0000e600ff027b82 */ /* 0x000e220000000800 */
[C---:B------:R-:W-:Y:S01]  /*02d0*/  ISETP.GE.AND P0, PT, R0.reuse, R3, PT ;  /* 0x000000030000720c */ /* 0x040fe20003f06270 */
[----:B------:R-:W1:Y:S01]  /*02e0*/  LDCU.64 UR6, c[0x0][0x358] ;  /* 0x00006b00ff0677ac */ /* 0x000e620008000a00 */
[----:B------:R-:W-:Y:S01]  /*02f0*/  BSSY.RECONVERGENT B0, `(.L_x_68) ;  /* 0x0000020000007945 */ /* 0x000fe20003800200 */
[----:B------:R-:W-:Y:S02]  /*0300*/  ISETP.GE.AND P1, PT, R0, UR5, PT ;  /* 0x0000000500007c0c */ /* 0x000fe4000bf26270 */
[----:B------:R-:W-:Y:S01]  /*0310*/  VIMNMX R12, PT, PT, RZ, R12, !PT ;  /* 0x0000000cff0c7248 */ /* 0x000fe20007fe0100 */
[----:B0-----:R-:W-:-:S07]  /*0320*/  IMAD R9, R5, R2, UR4 ;  /* 0x0000000405097e24 */ /* 0x001fce000f8e0202 */
[----:B-1----:R-:W-:Y:S05]  /*0330*/  @P0 BRA `(.L_x_69) ;  /* 0x00000000006c0947 */ /* 0x002fea0003800000 */
[----:B------:R-:W0:Y:S01]  /*0340*/  S2R R13, SR_CgaCtaId ;  /* 0x00000000000d7919 */ /* 0x000e220000008800 */
[----:B------:R-:W1:Y:S01]  /*0350*/  LDC R25, c[0x0][0x360] ;  /* 0x0000d800ff197b82 */ /* 0x000e620000000800 */
[----:B------:R-:W2:Y:S01]  /*0360*/  LDCU UR8, c[0x0][0x390] ;  /* 0x00007200ff0877ac */ /* 0x000ea20008000800 */
[----:B------:R-:W-:Y:S01]  /*0370*/  MOV R2, 0x400 ;  /* 0x0000040000027802 */ /* 0x000fe20000000f00 */
[----:B--2---:R-:W-:-:S03]  /*0380*/  IMAD R14, R5, UR8, R12 ;  /* 0x00000008050e7c24 */ /* 0x004fc6000f8e020c */
[----:B0-----:R-:W-:Y:S01]  /*0390*/  LEA R13, R13, R2, 0x18 ;  /* 0x000000020d0d7211 */ /* 0x001fe200078ec0ff */
[----:B------:R-:W-:-:S07]  /*03a0*/  IMAD.MOV.U32 R2, RZ, RZ, R0 ;  /* 0x000000ffff027224 */ /* 0x000fce00078e0000 */
.L_x_70:
[----:B0-----:R-:W0:Y:S01]  /*03b0*/  LDC.64 R10, c[0x0][0x380] ;  /* 0x0000e000ff0a7b82 */ /* 0x001e220000000a00 */
[----:B------:R-:W-:-:S04]  /*03c0*/  IMAD R5, R14, R3, R2 ;  /* 0x000000030e057224 */ /* 0x000fc800078e0202 */
[----:B0-----:R-:W-:-:S05]  /*03d0*/  IMAD.WIDE R10, R5, 0x3, R10 ;  /* 0x00000003050a7825 */ /* 0x001fca00078e020a */
[----:B------:R-:W2:Y:S01]  /*03e0*/  LDG.E.U8 R5, desc[UR6][R10.64] ;  /* 0x000000060a057981 */ /* 0x000ea2000c1e1100 */
[----:B------:R-:W-:-:S03]  /*03f0*/  IMAD.WIDE R6, R3, 0x3, R10 ;  /* 0x0000000303067825 */ /* 0x000fc600078e020a */
[----:B------:R-:W3:Y:S04]  /*0400*/  LDG.E.U8 R15, desc[UR6][R10.64+0x1] ;  /* 0x000001060a0f7981 */ /* 0x000ee8000c1e1100 */
[----:B------:R-:W4:Y:S04]  /*0410*/  LDG.E.U8 R17, desc[UR6][R10.64+0x2] ;  /* 0x000002060a117981 */ /* 0x000f28000c1e1100 */
[----:B------:R-:W5:Y:S04]  /*0420*/  LDG.E.U8 R19, desc[UR6][R6.64] ;  /* 0x0000000606137981 */ /* 0x000f68000c1e1100 */
[----:B------:R-:W5:Y:S04]  /*0430*/  LDG.E.U8 R21, desc[UR6][R6.64+0x1] ;  /* 0x0000010606157981 */ /* 0x000f68000c1e1100 */
[----:B------:R-:W5:Y:S01]  /*0440*/  LDG.E.U8 R23, desc[UR6][R6.64+0x2] ;  /* 0x0000020606177981 */ /* 0x000f62000c1e1100 */
[----:B------:R-:W-:-:S02]  /*0450*/  IMAD R8, R2, 0x3, R13 ;  /* 0x0000000302087824 */ /* 0x000fc400078e020d */
[----:B-1----:R-:W-:-:S05]  /*0460*/  IMAD.IADD R2, R25, 0x1, R2 ;  /* 0x0000000119027824 */ /* 0x002fca00078e0202 */
[----:B------:R-:W-:Y:S01]  /*0470*/  ISETP.GE.AND P0, PT, R2, R3, PT ;  /* 0x000000030200720c */ /* 0x000fe20003f06270 */
[----:B--2---:R0:W-:Y:S04]  /*0480*/  STS.U8 [R8], R5 ;  /* 0x0000000508007388 */ /* 0x0041e80000000000 */
[----:B---3--:R0:W-:Y:S04]  /*0490*/  STS.U8 [R8+0x1], R15 ;  /* 0x0000010f08007388 */ /* 0x0081e80000000000 */
[----:B----4-:R0:W-:Y:S04]  /*04a0*/  STS.U8 [R8+0x2], R17 ;  /* 0x0000021108007388 */ /* 0x0101e80000000000 */
[----:B-----5:R0:W-:Y:S04]  /*04b0*/  STS.U8 [R8+0x2d00], R19 ;  /* 0x002d001308007388 */ /* 0x0201e80000000000 */
[----:B------:R0:W-:Y:S04]  /*04c0*/  STS.U8 [R8+0x2d01], R21 ;  /* 0x002d011508007388 */ /* 0x0001e80000000000 */
[----:B------:R0:W-:Y:S01]  /*04d0*/  STS.U8 [R8+0x2d02], R23 ;  /* 0x002d021708007388 */ /* 0x0001e20000000000 */
[----:B------:R-:W-:Y:S05]  /*04e0*/  @!P0 BRA `(.L_x_70) ;  /* 0xfffffffc00b08947 */ /* 0x000fea000383ffff */
.L_x_69:
[----:B------:R-:W-:Y:S05]  /*04f0*/  BSYNC.RECONVERGENT B0 ;  /* 0x0000000000007941 */ /* 0x000fea0003800200 */
.L_x_68:
[----:B------:R-:W-:Y:S06]  /*0500*/  BAR.SYNC.DEFER_BLOCKING 0x0 ;  /* 0x0000000000007b1d */ /* 0x000fec0000010000 */
[----:B------:R-:W-:Y:S05]  /*0510*/  @P1 EXIT ;  /* 0x000000000000194d */ /* 0x000fea0003800000 */
[----:B------:R-:W-:Y:S01]  /*0520*/  IMAD.SHL.U32 R3, R4, 0x80, RZ ;  /* 0x0000008004037824 */ /* 0x000fe200078e00ff */
[----:B------:R-:W-:Y:S01]  /*0530*/  SHF.R.U32.HI R2, RZ, 0x17, R4 ;  /* 0x00000017ff027819 */ /* 0x000fe20000011604 */
[----:B------:R-:W1:Y:S01]  /*0540*/  LDCU UR4, c[0x0][0x3a4] ;  /* 0x00007480ff0477ac */ /* 0x000e620008000800 */
[----:B------:R-:W-:Y:S02]  /*0550*/  IMAD R9, R9, UR5, R0 ;  /* 0x0000000509097c24 */ /* 0x000fe4000f8e0200 */
[----:B------:R-:W-:Y:S01]  /*0560*/  LOP3.LUT R3, R3, 0x3fffff80, RZ, 0xc0, !PT ;  /* 0x3fffff8003037812 */ /* 0x000fe200078ec0ff */
[----:B------:R-:W-:Y:S01]  /*0570*/  VIADD R12, R12, 0x1 ;  /* 0x000000010c0c7836 */ /* 0x000fe20000000000 */
[----:B------:R-:W-:Y:S01]  /*0580*/  LOP3.LUT R2, R2, 0xff, RZ, 0xc0, !PT ;  /* 0x000000ff02027812 */ /* 0x000fe200078ec0ff */
[----:B------:R-:W-:Y:S01]  /*0590*/  IMAD.MOV.U32 R11, RZ, RZ, RZ ;  /* 0x000000ffff0b7224 */ /* 0x000fe200078e00ff */
[----:B0-----:R-:W-:Y:S01]  /*05a0*/  LOP3.LUT R8, R3, 0x40000000, RZ, 0xfc, !PT ;  /* 0x4000000003087812 */ /* 0x001fe200078efcff */
[----:B------:R-:W0:Y:S01]  /*05b0*/  LDCU UR10, c[0x0][0x39c] ;  /* 0x00007380ff0a77ac */ /* 0x000e220008000800 */
[C---:B------:R-:W-:Y:S01]  /*05c0*/  ISETP.GE.U32.AND P0, PT, R2.reuse, 0x7e, PT ;  /* 0x0000007e0200780c */ /* 0x040fe20003f06070 */
[C---:B------:R-:W-:Y:S01]  /*05d0*/  VIADD R3, R2.reuse, 0xffffff83 ;  /* 0xffffff8302037836 */ /* 0x040fe20000000000 */
[----:B------:R-:W-:Y:S01]  /*05e0*/  ISETP.NE.AND P1, PT, R2, 0xbd, PT ;  /* 0x000000bd0200780c */ /* 0x000fe20003f25270 */
[----:B------:R-:W2:Y:S03]  /*05f0*/  LDCU.64 UR8, c[0x0][0x390] ;  /* 0x00007200ff0877ac */ /* 0x000ea60008000a00 */
[----:B------:R-:W-:-:S02]  /*0600*/  SHF.L.U64.HI R5, RZ, R3, R8 ;  /* 0x00000003ff057219 */ /* 0x000fc40000010208 */
[----:B------:R-:W-:Y:S02]  /*0610*/  IADD3 R3, PT, PT, -R2, 0xbd, RZ ;  /* 0x000000bd02037810 */ /* 0x000fe40007ffe1ff */
[----:B------:R-:W-:Y:S02]  /*0620*/  SHF.R.U32.HI R6, RZ, 0x1f, R5 ;  /* 0x0000001fff067819 */ /* 0x000fe40000011605 */
[-CC-:B------:R-:W-:Y:S02]  /*0630*/  SHF.R.U64 R5, RZ, R3.reuse, R8.reuse ;  /* 0x00000003ff057219 */ /* 0x180fe40000001208 */
[----:B------:R-:W-:Y:S02]  /*0640*/  SEL R6, R6, RZ, P0 ;  /* 0x000000ff06067207 */ /* 0x000fe40000000000 */
[----:B------:R-:W-:Y:S02]  /*0650*/  SHF.R.U32.HI R2, RZ, R3, R8 ;  /* 0x00000003ff027219 */ /* 0x000fe40000011608 */
[----:B------:R-:W-:-:S02]  /*0660*/  SEL R3, R5, RZ, P0 ;  /* 0x000000ff05037207 */ /* 0x000fc40000000000 */
[----:B------:R-:W-:Y:S02]  /*0670*/  SEL R6, R6, RZ, P1 ;  /* 0x000000ff06067207 */ /* 0x000fe40000800000 */
[----:B------:R-:W-:Y:S02]  /*0680*/  SEL R2, R2, RZ, P0 ;  /* 0x000000ff02027207 */ /* 0x000fe40000000000 */
[----:B------:R-:W-:Y:S02]  /*0690*/  IADD3 R6, P0, PT, R6, R3, RZ ;  /* 0x0000000306067210 */ /* 0x000fe40007f1e0ff */
[----:B------:R-:W-:-:S03]  /*06a0*/  ISETP.GE.AND P1, PT, R4, RZ, PT ;  /* 0x000000ff0400720c */ /* 0x000fc60003f26270 */
[----:B------:R-:W-:Y:S01]  /*06b0*/  IMAD.X R2, RZ, RZ, R2, P0 ;  /* 0x000000ffff027224 */ /* 0x000fe200000e0602 */
[----:B------:R-:W-:-:S04]  /*06c0*/  IADD3 R3, P0, PT, RZ, -R6, RZ ;  /* 0x80000006ff037210 */ /* 0x000fc80007f1e0ff */
[----:B------:R-:W-:Y:S01]  /*06d0*/  SEL R6, R3, R6, !P1 ;  /* 0x0000000603067207 */ /* 0x000fe20004800000 */
[----:B------:R-:W-:-:S03]  /*06e0*/  IMAD.X R5, RZ, RZ, ~R2, P0 ;  /* 0x000000ffff057224 */ /* 0x000fc600000e0e02 */
[----:B------:R-:W-:Y:S02]  /*06f0*/  IADD3 R6, P0, PT, R6, 0x1, RZ ;  /* 0x0000000106067810 */ /* 0x000fe40007f1e0ff */
[----:B------:R-:W-:-:S05]  /*0700*/  SEL R2, R5, R2, !P1 ;  /* 0x0000000205027207 */ /* 0x000fca0004800000 */
[----:B------:R-:W-:Y:S01]  /*0710*/  IMAD.X R7, RZ, RZ, R2, P0 ;  /* 0x000000ffff077224 */ /* 0x000fe200000e0602 */
[C---:B------:R-:W-:Y:S01]  /*0720*/  FSETP.GE.AND P0, PT, |R4|.reuse, 9.22337203685477580800e+18, PT ;  /* 0x5f0000000400780b */ /* 0x040fe20003f06200 */
[----:B-1----:R-:W-:Y:S03]  /*0730*/  F2F.F64.F32 R2, UR4 ;  /* 0x0000000400027d10 */ /* 0x002fe60008201800 */
[----:B------:R-:W-:-:S05]  /*0740*/  FSETP.NUM.AND P0, PT, |R4|, |R4|, !P0 ;  /* 0x400000040400720b */ /* 0x000fca0004707200 */
[----:B------:R-:W1:Y:S02]  /*0750*/  I2F.S64 R6, R6 ;  /* 0x0000000600067312 */ /* 0x000e640000301400 */
[----:B-1----:R-:W-:-:S05]  /*0760*/  FSEL R5, R6, -9.22337203685477580800e+18, P0 ;  /* 0xdf00000006057808 */ /* 0x002fca0000000000 */
[----:B------:R-:W-:-:S04]  /*0770*/  FADD R5, -R4, R5 ;  /* 0x0000000504057221 */ /* 0x000fc80000000100 */
[----:B0-2---:R-:W-:-:S07]  /*0780*/  FMUL R10, R5, 0.5 ;  /* 0x3f000000050a7820 */ /* 0x005fce0000400000 */
.L_x_99:
[----:B------:R-:W0:Y:S01]  /*0790*/  I2F.F64 R4, R0 ;  /* 0x0000000000047312 */ /* 0x000e220000201c00 */
[----:B------:R-:W-:Y:S01]  /*07a0*/  BSSY.RECONVERGENT B0, `(.L_x_71) ;  /* 0x0000022000007945 */ /* 0x000fe20003800200 */
[----:B------:R-:W-:Y:S01]  /*07b0*/  IMAD.MOV.U32 R6, RZ, RZ, -0x1 ;  /* 0xffffffffff067424 */ /* 0x000fe200078e00ff */
[----:B0-----:R-:W-:-:S08]  /*07c0*/  DADD R4, R4, 0.5 ;  /* 0x3fe0000004047429 */ /* 0x001fd00000000000 */
[----:B------:R-:W-:-:S06]  /*07d0*/  DMUL R4, R4, R2 ;  /* 0x0000000204047228 */ /* 0x000fcc0000000000 */
        /* <DEDUP_REMOVED lines=26> */
.L_x_74:
[----:B------:R-:W-:Y:S05]  /*0980*/  BSYNC.RECONVERGENT B1 ;  /* 0x0000000000017941 */ /* 0x000fea0003800200 */
.L_x_73:
[----:B------:R-:W-:-:S04]  /*0990*/  IMAD.IADD R6, R7, 0x1, R6 ;  /* 0x0000000107067824 */ /* 0x000fc800078e0206 */
[----:B------:R-:W-:-:S04]  /*09a0*/  @!P1 IMAD.MOV R6, RZ, RZ, -R6 ;  /* 0x000000ffff069224 */ /* 0x000fc800078e0a06 */
[----:B------:R-:W-:-:S07]  /*09b0*/  VIADD R6, R6, 0xffffffff ;  /* 0xffffffff06067836 */ /* 0x000fce0000000000 */
.L_x_72:
[----:B------:R-:W-:Y:S05]  /*09c0*/  BSYNC.RECONVERGENT B0 ;  /* 0x0000000000007941 */ /* 0x000fea0003800200 */
.L_x_71:
[----:B------:R-:W0:Y:S01]  /*09d0*/  S2R R5, SR_CgaCtaId ;  /* 0x0000000000057919 */ /* 0x000e220000008800 */
[----:B------:R-:W-:Y:S01]  /*09e0*/  VIMNMX R6, PT, PT, RZ, R6, !PT ;  /* 0x00000006ff067248 */ /* 0x000fe20007fe0100 */
[----:B------:R-:W-:Y:S01]  /*09f0*/  BSSY.RECONVERGENT B0, `(.L_x_75) ;  /* 0x0000034000007945 */ /* 0x000fe20003800200 */
[----:B------:R-:W-:Y:S02]  /*0a00*/  MOV R4, 0x400 ;  /* 0x0000040000047802 */ /* 0x000fe40000000f00 */
[----:B------:R-:W-:Y:S01]  /*0a10*/  ISETP.GE.AND P1, PT, R12, UR8, PT ;  /* 0x000000080c007c0c */ /* 0x000fe2000bf26270 */
[----:B------:R-:W-:Y:S01]  /*0a20*/  VIADD R7, R6, 0x1 ;  /* 0x0000000106077836 */ /* 0x000fe20000000000 */
[----:B------:R-:W-:-:S04]  /*0a30*/  FSETP.LTU.AND P0, PT, |R8|, 9.22337203685477580800e+18, !P0 ;  /* 0x5f0000000800780b */ /* 0x000fc80004709200 */
[----:B------:R-:W-:Y:S02]  /*0a40*/  ISETP.GE.AND P2, PT, R7, UR9, PT ;  /* 0x0000000907007c0c */ /* 0x000fe4000bf46270 */
[----:B0-----:R-:W-:-:S05]  /*0a50*/  LEA R5, R5, R4, 0x18 ;  /* 0x0000000405057211 */ /* 0x001fca00078ec0ff */
[----:B------:R-:W-:Y:S02]  /*0a60*/  IMAD R16, R6, 0x3, R5 ;  /* 0x0000000306107824 */ /* 0x000fe400078e0205 */
[----:B------:R-:W-:Y:S02]  /*0a70*/  IMAD.MOV.U32 R5, RZ, RZ, -0x21000000 ;  /* 0xdf000000ff057424 */ /* 0x000fe400078e00ff */
[C---:B------:R-:W-:Y:S01]  /*0a80*/  VIADD R17, R16.reuse, 0x2d00 ;  /* 0x00002d0010117836 */ /* 0x040fe20000000000 */
[----:B------:R0:W1:Y:S01]  /*0a90*/  LDS.U8 R18, [R16] ;  /* 0x0000000010127984 */ /* 0x0000620000000000 */
[C---:B------:R-:W-:Y:S02]  /*0aa0*/  VIADD R4, R16.reuse, 0x2d03 ;  /* 0x00002d0310047836 */ /* 0x040fe40000000000 */
[----:B------:R-:W-:Y:S01]  /*0ab0*/  VIADD R15, R16, 0x3 ;  /* 0x00000003100f7836 */ /* 0x000fe20000000000 */
[----:B------:R-:W-:Y:S01]  /*0ac0*/  SEL R14, R17, R16, !P1 ;  /* 0x00000010110e7207 */ /* 0x000fe20004800000 */
[--C-:B------:R-:W-:Y:S01]  /*0ad0*/  @P2 IMAD.MOV R15, RZ, RZ, R16.reuse ;  /* 0x000000ffff0f2224 */ /* 0x100fe200078e0210 */
[----:B------:R-:W-:Y:S01]  /*0ae0*/  SEL R4, R4, R17, !P2 ;  /* 0x0000001104047207 */ /* 0x000fe20005000000 */
[----:B------:R-:W-:-:S03]  /*0af0*/  @P1 IMAD.MOV R17, RZ, RZ, R16 ;  /* 0x000000ffff111224 */ /* 0x000fc600078e0210 */
[----:B------:R-:W-:Y:S01]  /*0b00*/  SEL R13, R4, R15, !P1 ;  /* 0x0000000f040d7207 */ /* 0x000fe20004800000 */
[----:B------:R0:W2:Y:S04]  /*0b10*/  LDS.U8 R7, [R15] ;  /* 0x000000000f077984 */ /* 0x0000a80000000000 */
[----:B------:R-:W3:Y:S04]  /*0b20*/  LDS.U8 R17, [R17] ;  /* 0x0000000011117984 */ /* 0x000ee80000000000 */
[----:B------:R0:W4:Y:S01]  /*0b30*/  LDS.U8 R6, [R13] ;  /* 0x000000000d067984 */ /* 0x0001220000000000 */
[----:B------:R-:W-:Y:S05]  /*0b40*/  @!P0 BRA `(.L_x_76) ;  /* 0x0000000000788947 */ /* 0x000fea0003800000 */
[----:B------:R-:W-:Y:S01]  /*0b50*/  SHF.R.U32.HI R4, RZ, 0x17, R8 ;  /* 0x00000017ff047819 */ /* 0x000fe20000011608 */
[----:B------:R-:W-:Y:S01]  /*0b60*/  BSSY.RECONVERGENT B1, `(.L_x_77) ;  /* 0x0000012000017945 */ /* 0x000fe20003800200 */
[----:B------:R-:W-:Y:S01]  /*0b70*/  IMAD.MOV.U32 R22, RZ, RZ, RZ ;  /* 0x000000ffff167224 */ /* 0x000fe200078e00ff */
[----:B------:R-:W-:Y:S02]  /*0b80*/  CS2R R20, SRZ ;  /* 0x0000000000147805 */ /* 0x000fe4000001ff00 */
        /* <DEDUP_REMOVED lines=15> */
.L_x_78:
[----:B------:R-:W-:Y:S05]  /*0c80*/  BSYNC.RECONVERGENT B1 ;  /* 0x0000000000017941 */ /* 0x000fea0003800200 */
.L_x_77:
        /* <DEDUP_REMOVED lines=9> */
[----:B------:R0:W0:Y:S02]  /*0d20*/  I2F.S64 R5, R4 ;  /* 0x0000000400057312 */ /* 0x0000240000301400 */
.L_x_76:
[----:B------:R-:W-:Y:S05]  /*0d30*/  BSYNC.RECONVERGENT B0 ;  /* 0x0000000000007941 */ /* 0x000fea0003800200 */
.L_x_75:
[----:B-1----:R-:W-:Y:S01]  /*0d40*/  LOP3.LUT R18, R18, 0xffff, RZ, 0xc0, !PT ;  /* 0x0000ffff12127812 */ /* 0x002fe200078ec0ff */
[----:B0-----:R-:W-:Y:S01]  /*0d50*/  FADD R5, -R8, R5 ;  /* 0x0000000508057221 */ /* 0x001fe20000000100 */
[----:B--2---:R-:W-:Y:S01]  /*0d60*/  LOP3.LUT R4, R7, 0xffff, RZ, 0xc0, !PT ;  /* 0x0000ffff07047812 */ /* 0x004fe200078ec0ff */
[----:B------:R-:W-:Y:S01]  /*0d70*/  BSSY.RECONVERGENT B0, `(.L_x_79) ;  /* 0x000002f000007945 */ /* 0x000fe20003800200 */
[----:B------:R-:W-:Y:S01]  /*0d80*/  I2FP.F32.U32 R18, R18 ;  /* 0x0000001200127245 */ /* 0x000fe20000201000 */
[----:B------:R-:W-:Y:S01]  /*0d90*/  FMUL R5, R5, 0.5 ;  /* 0x3f00000005057820 */ /* 0x000fe20000400000 */
[----:B---3--:R-:W-:Y:S02]  /*0da0*/  LOP3.LUT R17, R17, 0xffff, RZ, 0xc0, !PT ;  /* 0x0000ffff11117812 */ /* 0x008fe400078ec0ff */
[----:B------:R-:W-:Y:S01]  /*0db0*/  I2FP.F32.U32 R4, R4 ;  /* 0x0000000400047245 */ /* 0x000fe20000201000 */
[----:B------:R-:W-:Y:S01]  /*0dc0*/  FFMA R7, -R5, R18, R18 ;  /* 0x0000001205077223 */ /* 0x000fe20000000112 */
[----:B----4-:R-:W-:-:S02]  /*0dd0*/  LOP3.LUT R6, R6, 0xffff, RZ, 0xc0, !PT ;  /* 0x0000ffff06067812 */ /* 0x010fc400078ec0ff */
[----:B------:R-:W-:Y:S01]  /*0de0*/  I2FP.F32.U32 R20, R17 ;  /* 0x0000001100147245 */ /* 0x000fe20000201000 */
[----:B------:R-:W-:Y:S01]  /*0df0*/  FFMA R4, R5, R4, R7 ;  /* 0x0000000405047223 */ /* 0x000fe20000000007 */
[----:B------:R-:W-:-:S03]  /*0e00*/  I2FP.F32.U32 R6, R6 ;  /* 0x0000000600067245 */ /* 0x000fc60000201000 */
[C---:B------:R-:W-:Y:S02]  /*0e10*/  FFMA R7, -R5.reuse, R20, R20 ;  /* 0x0000001405077223 */ /* 0x040fe40000000114 */
[----:B------:R-:W0:Y:S02]  /*0e20*/  F2I.TRUNC.NTZ R4, R4 ;  /* 0x0000000400047305 */ /* 0x000e24000020f100 */
[----:B------:R-:W-:-:S06]  /*0e30*/  FFMA R6, R5, R6, R7 ;  /* 0x0000000605067223 */ /* 0x000fcc0000000007 */
[----:B------:R-:W1:Y:S01]  /*0e40*/  F2I.TRUNC.NTZ R6, R6 ;  /* 0x0000000600067305 */ /* 0x000e62000020f100 */
[----:B0-----:R-:W-:-:S05]  /*0e50*/  I2FP.F32.S32 R7, R4 ;  /* 0x0000000400077245 */ /* 0x001fca0000201400 */
[--C-:B------:R-:W-:Y:S01]  /*0e60*/  FFMA R18, -R10, R7, R7.reuse ;  /* 0x000000070a127223 */ /* 0x100fe20000000107 */
[----:B------:R-:W-:Y:S02]  /*0e70*/  PRMT R7, RZ, 0x7610, R7 ;  /* 0x00007610ff077816 */ /* 0x000fe40000000007 */
[----:B-1----:R-:W-:-:S05]  /*0e80*/  I2FP.F32.S32 R5, R6 ;  /* 0x0000000600057245 */ /* 0x002fca0000201400 */
[----:B------:R-:W-:-:S05]  /*0e90*/  FFMA R5, R10, R5, R18 ;  /* 0x000000050a057223 */ /* 0x000fca0000000012 */
        /* <DEDUP_REMOVED lines=25> */
.L_x_82:
[----:B------:R-:W-:Y:S05]  /*1030*/  BSYNC.RECONVERGENT B1 ;  /* 0x0000000000017941 */ /* 0x000fea0003800200 */
.L_x_81:
[----:B------:R-:W-:-:S04]  /*1040*/  IMAD.IADD R7, R6, 0x1, R7 ;  /* 0x0000000106077824 */ /* 0x000fc800078e0207 */
[----:B------:R-:W-:-:S07]  /*1050*/  @!P1 IMAD.MOV R7, RZ, RZ, -R7 ;  /* 0x000000ffff079224 */ /* 0x000fce00078e0a07 */
.L_x_80:
[----:B------:R-:W-:Y:S05]  /*1060*/  BSYNC.RECONVERGENT B0 ;  /* 0x0000000000007941 */ /* 0x000fea0003800200 */
.L_x_79:
[----:B------:R-:W0:Y:S01]  /*1070*/  LDC.64 R4, c[0x0][0x388] ;  /* 0x0000e200ff047b82 */ /* 0x000e220000000a00 */
[----:B------:R1:W2:Y:S01]  /*1080*/  LDS.U8 R20, [R16+0x1] ;  /* 0x0000010010147984 */ /* 0x0002a20000000000 */
[----:B------:R-:W-:Y:S01]  /*1090*/  IMAD R21, R11, 0x3, RZ ;  /* 0x000000030b157824 */ /* 0x000fe200078e02ff */
[----:B------:R-:W-:Y:S02]  /*10a0*/  BSSY.RECONVERGENT B0, `(.L_x_83) ;  /* 0x0000027000007945 */ /* 0x000fe40003800200 */
[----:B------:R1:W3:Y:S04]  /*10b0*/  LDS.U8 R19, [R15+0x1] ;  /* 0x000001000f137984 */ /* 0x0002e80000000000 */
[----:B------:R1:W4:Y:S04]  /*10c0*/  LDS.U8 R18, [R14+0x1] ;  /* 0x000001000e127984 */ /* 0x0003280000000000 */
[----:B------:R1:W1:Y:S01]  /*10d0*/  LDS.U8 R17, [R13+0x1] ;  /* 0x000001000d117984 */ /* 0x0002620000000000 */
[----:B0-----:R-:W-:-:S04]  /*10e0*/  IMAD.WIDE.U32 R4, R9, 0x3, R4 ;  /* 0x0000000309047825 */ /* 0x001fc800078e0004 */
[----:B------:R-:W-:Y:S02]  /*10f0*/  IMAD.IADD R5, R5, 0x1, R21 ;  /* 0x0000000105057824 */ /* 0x000fe400078e0215 */
[----:B------:R-:W-:-:S03]  /*1100*/  IMAD.MOV.U32 R21, RZ, RZ, -0x21000000 ;  /* 0xdf000000ff157424 */ /* 0x000fc600078e00ff */
[----:B------:R0:W-:Y:S01]  /*1110*/  STG.E.U8 desc[UR6][R4.64], R7 ;  /* 0x0000000704007986 */ /* 0x0001e2000c101106 */
[----:B-1234-:R-:W-:Y:S05]  /*1120*/  @!P0 BRA `(.L_x_84) ;  /* 0x0000000000788947 */ /* 0x01efea0003800000 */
[----:B------:R-:W-:Y:S01]  /*1130*/  SHF.R.U32.HI R6, RZ, 0x17, R8 ;  /* 0x00000017ff067819 */ /* 0x000fe20000011608 */
[----:B------:R-:W-:Y:S01]  /*1140*/  BSSY.RECONVERGENT B1, `(.L_x_85) ;  /* 0x0000012000017945 */ /* 0x000fe20003800200 */
[----:B------:R-:W-:Y:S01]  /*1150*/  CS2R R22, SRZ ;  /* 0x0000000000167805 */ /* 0x000fe2000001ff00 */
[----:B------:R-:W-:Y:S01]  /*1160*/  IMAD.MOV.U32 R25, RZ, RZ, RZ ;  /* 0x000000ffff197224 */ /* 0x000fe200078e00ff */
[----:B------:R-:W-:Y:S01]  /*1170*/  LOP3.LUT R21, R6, 0xff, RZ, 0xc0, !PT ;  /* 0x000000ff06157812 */ /* 0x000fe200078ec0ff */
[----:B------:R-:W-:-:S03]  /*1180*/  IMAD.MOV.U32 R6, RZ, RZ, RZ ;  /* 0x000000ffff067224 */ /* 0x000fc600078e00ff */
[----:B------:R-:W-:-:S13]  /*1190*/  ISETP.GE.U32.AND P1, PT, R21, 0x7e, PT ;  /* 0x0000007e1500780c */ /* 0x000fda0003f26070 */
[----:B------:R-:W-:Y:S05]  /*11a0*/  @!P1 BRA `(.L_x_86) ;  /* 0x00000000002c9947 */ /* 0x000fea0003800000 */
[----:B------:R-:W-:Y:S01]  /*11b0*/  ISETP.NE.AND P1, PT, R21, 0xbd, PT ;  /* 0x000000bd1500780c */ /* 0x000fe20003f25270 */
[----:B0-----:R-:W-:Y:S02]  /*11c0*/  IMAD.SHL.U32 R7, R8, 0x80, RZ ;  /* 0x0000008008077824 */ /* 0x001fe400078e00ff */
        /* <DEDUP_REMOVED lines=9> */
.L_x_86:
[----:B------:R-:W-:Y:S05]  /*1260*/  BSYNC.RECONVERGENT B1 ;  /* 0x0000000000017941 */ /* 0x000fea0003800200 */
.L_x_85:
[----:B0-----:R-:W-:Y:S02]  /*1270*/  IADD3 R7, P1, PT, R23, R22, RZ ;  /* 0x0000001617077210 */ /* 0x001fe40007f3e0ff */
        /* <DEDUP_REMOVED lines=8> */
[----:B------:R1:W2:Y:S03]  /*1300*/  I2F.S64 R21, R6 ;  /* 0x0000000600157312 */ /* 0x0002a60000301400 */
.L_x_84:
[----:B------:R-:W-:Y:S05]  /*1310*/  BSYNC.RECONVERGENT B0 ;  /* 0x0000000000007941 */ /* 0x000fea0003800200 */
.L_x_83:
[----:B------:R-:W-:Y:S01]  /*1320*/  LOP3.LUT R20, R20, 0xffff, RZ, 0xc0, !PT ;  /* 0x0000ffff14147812 */ /* 0x000fe200078ec0ff */
[----:B--2---:R-:W-:Y:S01]  /*1330*/  FADD R21, -R8, R21 ;  /* 0x0000001508157221 */ /* 0x004fe20000000100 */
[----:B01----:R-:W-:Y:S01]  /*1340*/  LOP3.LUT R7, R18, 0xffff, RZ, 0xc0, !PT ;  /* 0x0000ffff12077812 */ /* 0x003fe200078ec0ff */
[----:B------:R-:W-:Y:S01]  /*1350*/  BSSY.RECONVERGENT B0, `(.L_x_87) ;  /* 0x0000030000007945 */ /* 0x000fe20003800200 */
[----:B------:R-:W-:Y:S01]  /*1360*/  LOP3.LUT R6, R19, 0xffff, RZ, 0xc0, !PT ;  /* 0x0000ffff13067812 */ /* 0x000fe200078ec0ff */
[----:B------:R-:W-:Y:S01]  /*1370*/  FMUL R21, R21, 0.5 ;  /* 0x3f00000015157820 */ /* 0x000fe20000400000 */
[----:B------:R-:W-:Y:S02]  /*1380*/  I2FP.F32.U32 R18, R20 ;  /* 0x0000001400127245 */ /* 0x000fe40000201000 */
[----:B------:R-:W-:Y:S02]  /*1390*/  I2FP.F32.U32 R6, R6 ;  /* 0x0000000600067245 */ /* 0x000fe40000201000 */
[----:B------:R-:W-:Y:S01]  /*13a0*/  I2FP.F32.U32 R20, R7 ;  /* 0x0000000700147245 */ /* 0x000fe20000201000 */
[----:B------:R-:W-:Y:S01]  /*13b0*/  FFMA R7, -R21, R18, R18 ;  /* 0x0000001215077223 */ /* 0x000fe20000000112 */
[----:B------:R-:W-:-:S03]  /*13c0*/  LOP3.LUT R17, R17, 0xffff, RZ, 0xc0, !PT ;  /* 0x0000ffff11117812 */ /* 0x000fc600078ec0ff */
[C---:B------:R-:W-:Y:S01]  /*13d0*/  FFMA R6, R21.reuse, R6, R7 ;  /* 0x0000000615067223 */ /* 0x040fe20000000007 */
[----:B------:R-:W-:Y:S01]  /*13e0*/  I2FP.F32.U32 R18, R17 ;  /* 0x0000001100127245 */ /* 0x000fe20000201000 */
[----:B------:R-:W-:-:S04]  /*13f0*/  FFMA R7, -R21, R20, R20 ;  /* 0x0000001415077223 */ /* 0x000fc80000000114 */
[----:B------:R-:W-:Y:S01]  /*1400*/  FFMA R7, R21, R18, R7 ;  /* 0x0000001215077223 */ /* 0x000fe20000000007 */
[----:B------:R-:W0:Y:S08]  /*1410*/  F2I.TRUNC.NTZ R6, R6 ;  /* 0x0000000600067305 */ /* 0x000e30000020f100 */
[----:B------:R-:W1:Y:S01]  /*1420*/  F2I.TRUNC.NTZ R7, R7 ;  /* 0x0000000700077305 */ /* 0x000e62000020f100 */
[----:B0-----:R-:W-:-:S05]  /*1430*/  I2FP.F32.S32 R19, R6 ;  /* 0x0000000600137245 */ /* 0x001fca0000201400 */
[----:B------:R-:W-:Y:S01]  /*1440*/  FFMA R18, -R10, R19, R19 ;  /* 0x000000130a127223 */ /* 0x000fe20000000113 */
[----:B-1----:R-:W-:-:S05]  /*1450*/  I2FP.F32.S32 R17, R7 ;  /* 0x0000000700117245 */ /* 0x002fca0000201400 */
        /* <DEDUP_REMOVED lines=12> */
[----:B------:R-:W-:Y:S01]  /*1520*/  ISETP.GE.AND P1, PT, R19, RZ, PT ;  /* 0x000000ff1300720c */ /* 0x000fe20003f26270 */
[----:B------:R-:W-:Y:S01]  /*1530*/  IMAD.MOV.U32 R18, RZ, RZ, RZ ;  /* 0x000000ffff127224 */ /* 0x000fe200078e00ff */
        /* <DEDUP_REMOVED lines=14> */
.L_x_90:
[----:B------:R-:W-:Y:S05]  /*1620*/  BSYNC.RECONVERGENT B1 ;  /* 0x0000000000017941 */ /* 0x000fea0003800200 */
.L_x_89:
[----:B------:R-:W-:-:S04]  /*1630*/  IMAD.IADD R17, R18, 0x1, R17 ;  /* 0x0000000112117824 */ /* 0x000fc800078e0211 */
[----:B------:R-:W-:-:S07]  /*1640*/  @!P1 IMAD.MOV R17, RZ, RZ, -R17 ;  /* 0x000000ffff119224 */ /* 0x000fce00078e0a11 */
.L_x_88:
[----:B------:R-:W-:Y:S05]  /*1650*/  BSYNC.RECONVERGENT B0 ;  /* 0x0000000000007941 */ /* 0x000fea0003800200 */
.L_x_87:
[----:B------:R-:W0:Y:S01]  /*1660*/  LDS.U8 R16, [R16+0x2] ;  /* 0x0000020010107984 */ /* 0x000e220000000000 */
[----:B------:R-:W-:Y:S01]  /*1670*/  BSSY.RECONVERGENT B0, `(.L_x_91) ;  /* 0x0000025000007945 */ /* 0x000fe20003800200 */
[----:B------:R-:W-:Y:S02]  /*1680*/  IMAD.MOV.U32 R7, RZ, RZ, -0x21000000 ;  /* 0xdf000000ff077424 */ /* 0x000fe400078e00ff */
[----:B------:R-:W1:Y:S04]  /*1690*/  LDS.U8 R15, [R15+0x2] ;  /* 0x000002000f0f7984 */ /* 0x000e680000000000 */
[----:B------:R-:W2:Y:S04]  /*16a0*/  LDS.U8 R14, [R14+0x2] ;  /* 0x000002000e0e7984 */ /* 0x000ea80000000000 */
[----:B------:R-:W3:Y:S04]  /*16b0*/  LDS.U8 R13, [R13+0x2] ;  /* 0x000002000d0d7984 */ /* 0x000ee80000000000 */
[----:B------:R4:W-:Y:S01]  /*16c0*/  STG.E.U8 desc[UR6][R4.64+0x1], R17 ;  /* 0x0000011104007986 */ /* 0x0009e2000c101106 */
[----:B------:R-:W-:Y:S05]  /*16d0*/  @!P0 BRA `(.L_x_92) ;  /* 0x0000000000788947 */ /* 0x000fea0003800000 */
[----:B------:R-:W-:Y:S01]  /*16e0*/  SHF.R.U32.HI R6, RZ, 0x17, R8 ;  /* 0x00000017ff067819 */ /* 0x000fe20000011608 */
[----:B------:R-:W-:Y:S01]  /*16f0*/  BSSY.RECONVERGENT B1, `(.L_x_93) ;  /* 0x0000012000017945 */ /* 0x000fe20003800200 */
[----:B------:R-:W-:Y:S01]  /*1700*/  IMAD.MOV.U32 R20, RZ, RZ, RZ ;  /* 0x000000ffff147224 */ /* 0x000fe200078e00ff */
[----:B------:R-:W-:Y:S02]  /*1710*/  CS2R R18, SRZ ;  /* 0x0000000000127805 */ /* 0x000fe4000001ff00 */
[----:B------:R-:W-:Y:S01]  /*1720*/  LOP3.LUT R7, R6, 0xff, RZ, 0xc0, !PT ;  /* 0x000000ff06077812 */ /* 0x000fe200078ec0ff */
[----:B----4-:R-:W-:-:S03]  /*1730*/  IMAD.MOV.U32 R17, RZ, RZ, RZ ;  /* 0x000000ffff117224 */ /* 0x010fc600078e00ff */
        /* <DEDUP_REMOVED lines=13> */
.L_x_94:
[----:B------:R-:W-:Y:S05]  /*1810*/  BSYNC.RECONVERGENT B1 ;  /* 0x0000000000017941 */ /* 0x000fea0003800200 */
.L_x_93:
        /* <DEDUP_REMOVED lines=10> */
.L_x_92:
[----:B------:R-:W-:Y:S05]  /*18c0*/  BSYNC.RECONVERGENT B0 ;  /* 0x0000000000007941 */ /* 0x000fea0003800200 */
.L_x_91:
[----:B0-----:R-:W-:Y:S01]  /*18d0*/  LOP3.LUT R16, R16, 0xffff, RZ, 0xc0, !PT ;  /* 0x0000ffff10107812 */ /* 0x001fe200078ec0ff */
[----:B------:R-:W-:Y:S01]  /*18e0*/  FADD R7, -R8, R7 ;  /* 0x0000000708077221 */ /* 0x000fe20000000100 */
[----:B-1--4-:R-:W-:Y:S01]  /*18f0*/  LOP3.LUT R6, R15, 0xffff, RZ, 0xc0, !PT ;  /* 0x0000ffff0f067812 */ /* 0x012fe200078ec0ff */
[----:B------:R-:W-:Y:S01]  /*1900*/  BSSY.RECONVERGENT B0, `(.L_x_95) ;  /* 0x0000030000007945 */ /* 0x000fe20003800200 */
[----:B------:R-:W-:Y:S01]  /*1910*/  I2FP.F32.U32 R8, R16 ;  /* 0x0000001000087245 */ /* 0x000fe20000201000 */
[----:B------:R-:W-:Y:S01]  /*1920*/  FMUL R7, R7, 0.5 ;  /* 0x3f00000007077820 */ /* 0x000fe20000400000 */
[----:B--2---:R-:W-:Y:S02]  /*1930*/  LOP3.LUT R14, R14, 0xffff, RZ, 0xc0, !PT ;  /* 0x0000ffff0e0e7812 */ /* 0x004fe400078ec0ff */
[----:B---3--:R-:W-:Y:S01]  /*1940*/  LOP3.LUT R15, R13, 0xffff, RZ, 0xc0, !PT ;  /* 0x0000ffff0d0f7812 */ /* 0x008fe200078ec0ff */
[----:B------:R-:W-:Y:S01]  /*1950*/  FFMA R13, -R7, R8, R8 ;  /* 0x00000008070d7223 */ /* 0x000fe20000000108 */
[----:B------:R-:W-:-:S02]  /*1960*/  I2FP.F32.U32 R6, R6 ;  /* 0x0000000600067245 */ /* 0x000fc40000201000 */
[----:B------:R-:W-:Y:S02]  /*1970*/  I2FP.F32.U32 R14, R14 ;  /* 0x0000000e000e7245 */ /* 0x000fe40000201000 */
[----:B------:R-:W-:Y:S01]  /*1980*/  I2FP.F32.U32 R8, R15 ;  /* 0x0000000f00087245 */ /* 0x000fe20000201000 */
[C---:B------:R-:W-:Y:S02]  /*1990*/  FFMA R6, R7.reuse, R6, R13 ;  /* 0x0000000607067223 */ /* 0x040fe4000000000d */
        /* <DEDUP_REMOVED lines=35> */
.L_x_98:
[----:B------:R-:W-:Y:S05]  /*1bd0*/  BSYNC.RECONVERGENT B1 ;  /* 0x0000000000017941 */ /* 0x000fea0003800200 */
.L_x_97:
[----:B------:R-:W-:-:S04]  /*1be0*/  IMAD.IADD R7, R13, 0x1, R8 ;  /* 0x000000010d077824 */ /* 0x000fc800078e0208 */
[----:B------:R-:W-:-:S07]  /*1bf0*/  @!P1 IMAD.MOV R7, RZ, RZ, -R7 ;  /* 0x000000ffff079224 */ /* 0x000fce00078e0a07 */
.L_x_96:
[----:B------:R-:W-:Y:S05]  /*1c00*/  BSYNC.RECONVERGENT B0 ;  /* 0x0000000000007941 */ /* 0x000fea0003800200 */
.L_x_95:
[----:B------:R-:W0:Y:S01]  /*1c10*/  LDCU UR4, c[0x0][0x360] ;  /* 0x00006c00ff0477ac */ /* 0x000e220008000800 */
[----:B------:R1:W-:Y:S01]  /*1c20*/  STG.E.U8 desc[UR6][R4.64+0x2], R7 ;  /* 0x0000020704007986 */ /* 0x0003e2000c101106 */
[----:B0-----:R-:W-:Y:S01]  /*1c30*/  VIADD R0, R0, UR4 ;  /* 0x0000000400007c36 */ /* 0x001fe20008000000 */
[----:B------:R-:W-:-:S04]  /*1c40*/  IADD3 R9, P1, PT, R9, UR4, RZ ;  /* 0x0000000409097c10 */ /* 0x000fc8000ff3e0ff */
[----:B------:R-:W-:Y:S01]  /*1c50*/  ISETP.GE.AND P0, PT, R0, UR10, PT ;  /* 0x0000000a00007c0c */ /* 0x000fe2000bf06270 */
[----:B------:R-:W-:-:S12]  /*1c60*/  IMAD.X R11, RZ, RZ, R11, P1 ;  /* 0x000000ffff0b7224 */ /* 0x000fd800008e060b */
[----:B-1----:R-:W-:Y:S05]  /*1c70*/  @!P0 BRA `(.L_x_99) ;  /* 0xffffffe800c48947 */ /* 0x002fea000383ffff */
[----:B------:R-:W-:Y:S05]  /*1c80*/  EXIT ;  /* 0x000000000000794d */ /* 0x000fea0003800000 */
.L_x_100:
        /* <DEDUP_REMOVED lines=15> */
.L_x_105:


//--------------------- .nv.shared.reserved.0     --------------------------
	.section	.nv.shared.reserved.0,"aw",@nobits
	.weak		__nv_reservedSMEM_offset_0_alias
	.size		__nv_reservedSMEM_offset_0_alias, 0, 64
	.other		__nv_reservedSMEM_offset_0_alias,@"STO_CUDA_RESERVED_SHARED STV_DEFAULT"
__nv_reservedSMEM_offset_0_alias:
	.zero		0
	.zero		64


//--------------------- .nv.shared.cuResize_xyz   --------------------------
	.section	.nv.shared.cuResize_xyz,"aw",@nobits
	.sectionflags	@""
.nv.shared.cuResize_xyz:
	.zero		24064


//--------------------- .nv.constant0.cuResize_fp --------------------------
	.section	.nv.constant0.cuResize_fp,"a",@progbits
	.sectionflags	@""
	.align	4
.nv.constant0.cuResize_fp:
	.zero		937


//--------------------- .nv.constant0.cuResize    --------------------------
	.section	.nv.constant0.cuResize,"a",@progbits
	.sectionflags	@""
	.align	4
.nv.constant0.cuResize:
	.zero		936


//--------------------- .nv.constant0.cuResize_xyz --------------------------
	.section	.nv.constant0.cuResize_xyz,"a",@progbits
	.sectionflags	@""
	.align	4
.nv.constant0.cuResize_xyz:
	.zero		936


//--------------------- SYMBOLS --------------------------

	.type		.nv.reservedSmem.offset0,@object
	.size		.nv.reservedSmem.offset0,0x4
	.type		.nv.reservedSmem.cap,@object
	.size		.nv.reservedSmem.cap,0x4
